	.target	sm_100a

	.elftype	@"ET_EXEC"


//--------------------- .note.nv.tkinfo           --------------------------
	.section	.note.nv.tkinfo,"",@"SHT_NOTE"
	.sectionflags	@"SHF_NOTE_NV_TKINFO"
	.tkinfo
        /*0018*/ 	.word	0x00000002
        /*0030*/ 	.string	""
        /*0030*/ 	.string	"ptxas"
        /*0030*/ 	.string	"Cuda compilation tools, release 13.0, V13.0.88"
        /*0030*/ 	.string	"Build cuda_13.0.r13.0/compiler.36424714_0"
        /*0030*/ 	.string	"-arch sm_100a -m 64 "



//--------------------- .note.nv.cuinfo           --------------------------
	.section	.note.nv.cuinfo,"",@"SHT_NOTE"
	.sectionflags	@"SHF_NOTE_NV_CUINFO"
        /*0018*/ 	.short	0x0002
        /*001a*/ 	.short	0x0064
        /*001c*/ 	.short	0x0082
	.zero		2


//--------------------- .nv.info                  --------------------------
	.section	.nv.info,"",@"SHT_CUDA_INFO"
	.align	4


	//----- nvinfo : EIATTR_REGCOUNT
	.align		4
        /*0000*/ 	.byte	0x04, 0x2f
        /*0002*/ 	.short	(.L_19 - .L_18)
	.align		4
.L_18:
        /*0004*/ 	.word	index@(_ZN7cutlass13device_kernelINS_4gemm6kernel13GemmUniversalIN4cute5tupleIJiiiiEEENS1_10collective13CollectiveMmaINS1_35MainloopSm100TmaUmmaWarpSpecializedILi16ELi2ELi4ENS5_IJNS4_1CILi2EEENSA_ILi4EEENSA_ILi1EEEEEEEENS5_IJNSA_ILi128EEENSA_ILi256EEENSA_ILi32EEEEEENS_10bfloat16_tENS5_IJlSD_lEEESK_SL_NS4_8TiledMMAINS4_8MMA_AtomIJNS4_26SM100_MMA_F16BF16_2x1SM_SSISK_SK_fLi128ELi256ELNS4_4UMMA5MajorE0ELSQ_0ELNSP_7ScaleInE0ELSR_0EEEEEENS4_6LayoutINS5_IJSD_SD_SD_EEENS5_IJNSA_ILi0EEESW_SW_EEEEENS5_IJNS4_10UnderscoreESZ_SZ_EEEEENS4_28SM100_TMA_2SM_LOAD_MULTICASTENS4_14ComposedLayoutINS4_7SwizzleILi2ELi4ELi3EEENS4_18smem_ptr_flag_bitsILi16EEENSU_INS5_IJNSA_ILi8EEESI_EEENS5_IJSI_SD_EEEEEEEvNS4_8identityENS4_18SM100_TMA_2SM_LOADES1C_vS1D_EENS_8epilogue10collective18CollectiveEpilogueINS1G_23Sm100TmaWarpSpecializedILi4ELi2ELi32ELb1ELb0EEEJNS5_IJNSA_ILi64EEESH_SI_EEENS5_IJNSU_IS1L_SD_EENSU_INS5_IJSI_SB_EEENS5_IJSD_SG_EEEEEEEESK_SL_SK_SL_NS1G_6fusion15FusionCallbacksIS1K_NS1S_17LinearCombinationISK_fSK_fLNS_15FloatRoundStyleE2EEES1M_S1R_JEEENS4_5SM1004TMEM4LOAD26SM100_TMEM_LOAD_32dp32b32xENS4_13SM90_TMA_LOADES1C_NS4_39AutoVectorizingCopyWithAssumedAlignmentILi128EEENS4_14SM90_TMA_STOREES1C_S24_S24_EEEvvEEEEvNT_6ParamsE)
        /*0008*/ 	.word	0x0000007a


	//----- nvinfo : EIATTR_FRAME_SIZE
	.align		4
.L_19:
        /*000c*/ 	.byte	0x04, 0x11
        /*000e*/ 	.short	(.L_21 - .L_20)
	.align		4
.L_20:
        /*0010*/ 	.word	index@($__internal_2_$__cuda_sm10x_tcgen05_guardrail_trap_unallocated_columns_being_dealloced)
        /*0014*/ 	.word	0x00000000


	//----- nvinfo : EIATTR_FRAME_SIZE
	.align		4
.L_21:
        /*0018*/ 	.byte	0x04, 0x11
        /*001a*/ 	.short	(.L_23 - .L_22)
	.align		4
.L_22:
        /*001c*/ 	.word	index@($__internal_1_$__cuda_sm10x_tcgen05_guardrail_trap_phase_invalid_during_alloc)
        /*0020*/ 	.word	0x00000000


	//----- nvinfo : EIATTR_FRAME_SIZE
	.align		4
.L_23:
        /*0024*/ 	.byte	0x04, 0x11
        /*0026*/ 	.short	(.L_25 - .L_24)
	.align		4
.L_24:
        /*0028*/ 	.word	index@($__internal_0_$__cuda_sm10x_tcgen05_guardrail_trap_col_being_dealloced_not_returned_by_alloc)
        /*002c*/ 	.word	0x00000000


	//----- nvinfo : EIATTR_FRAME_SIZE
	.align		4
.L_25:
        /*0030*/ 	.byte	0x04, 0x11
        /*0032*/ 	.short	(.L_27 - .L_26)
	.align		4
.L_26:
        /*0034*/ 	.word	index@(_ZN7cutlass13device_kernelINS_4gemm6kernel13GemmUniversalIN4cute5tupleIJiiiiEEENS1_10collective13CollectiveMmaINS1_35MainloopSm100TmaUmmaWarpSpecializedILi16ELi2ELi4ENS5_IJNS4_1CILi2EEENSA_ILi4EEENSA_ILi1EEEEEEEENS5_IJNSA_ILi128EEENSA_ILi256EEENSA_ILi32EEEEEENS_10bfloat16_tENS5_IJlSD_lEEESK_SL_NS4_8TiledMMAINS4_8MMA_AtomIJNS4_26SM100_MMA_F16BF16_2x1SM_SSISK_SK_fLi128ELi256ELNS4_4UMMA5MajorE0ELSQ_0ELNSP_7ScaleInE0ELSR_0EEEEEENS4_6LayoutINS5_IJSD_SD_SD_EEENS5_IJNSA_ILi0EEESW_SW_EEEEENS5_IJNS4_10UnderscoreESZ_SZ_EEEEENS4_28SM100_TMA_2SM_LOAD_MULTICASTENS4_14ComposedLayoutINS4_7SwizzleILi2ELi4ELi3EEENS4_18smem_ptr_flag_bitsILi16EEENSU_INS5_IJNSA_ILi8EEESI_EEENS5_IJSI_SD_EEEEEEEvNS4_8identityENS4_18SM100_TMA_2SM_LOADES1C_vS1D_EENS_8epilogue10collective18CollectiveEpilogueINS1G_23Sm100TmaWarpSpecializedILi4ELi2ELi32ELb1ELb0EEEJNS5_IJNSA_ILi64EEESH_SI_EEENS5_IJNSU_IS1L_SD_EENSU_INS5_IJSI_SB_EEENS5_IJSD_SG_EEEEEEEESK_SL_SK_SL_NS1G_6fusion15FusionCallbacksIS1K_NS1S_17LinearCombinationISK_fSK_fLNS_15FloatRoundStyleE2EEES1M_S1R_JEEENS4_5SM1004TMEM4LOAD26SM100_TMEM_LOAD_32dp32b32xENS4_13SM90_TMA_LOADES1C_NS4_39AutoVectorizingCopyWithAssumedAlignmentILi128EEENS4_14SM90_TMA_STOREES1C_S24_S24_EEEvvEEEEvNT_6ParamsE)
        /*0038*/ 	.word	0x00000000


	//----- nvinfo : EIATTR_MIN_STACK_SIZE
	.align		4
.L_27:
        /*003c*/ 	.byte	0x04, 0x12
        /*003e*/ 	.short	(.L_29 - .L_28)
	.align		4
.L_28:
        /*0040*/ 	.word	index@(_ZN7cutlass13device_kernelINS_4gemm6kernel13GemmUniversalIN4cute5tupleIJiiiiEEENS1_10collective13CollectiveMmaINS1_35MainloopSm100TmaUmmaWarpSpecializedILi16ELi2ELi4ENS5_IJNS4_1CILi2EEENSA_ILi4EEENSA_ILi1EEEEEEEENS5_IJNSA_ILi128EEENSA_ILi256EEENSA_ILi32EEEEEENS_10bfloat16_tENS5_IJlSD_lEEESK_SL_NS4_8TiledMMAINS4_8MMA_AtomIJNS4_26SM100_MMA_F16BF16_2x1SM_SSISK_SK_fLi128ELi256ELNS4_4UMMA5MajorE0ELSQ_0ELNSP_7ScaleInE0ELSR_0EEEEEENS4_6LayoutINS5_IJSD_SD_SD_EEENS5_IJNSA_ILi0EEESW_SW_EEEEENS5_IJNS4_10UnderscoreESZ_SZ_EEEEENS4_28SM100_TMA_2SM_LOAD_MULTICASTENS4_14ComposedLayoutINS4_7SwizzleILi2ELi4ELi3EEENS4_18smem_ptr_flag_bitsILi16EEENSU_INS5_IJNSA_ILi8EEESI_EEENS5_IJSI_SD_EEEEEEEvNS4_8identityENS4_18SM100_TMA_2SM_LOADES1C_vS1D_EENS_8epilogue10collective18CollectiveEpilogueINS1G_23Sm100TmaWarpSpecializedILi4ELi2ELi32ELb1ELb0EEEJNS5_IJNSA_ILi64EEESH_SI_EEENS5_IJNSU_IS1L_SD_EENSU_INS5_IJSI_SB_EEENS5_IJSD_SG_EEEEEEEESK_SL_SK_SL_NS1G_6fusion15FusionCallbacksIS1K_NS1S_17LinearCombinationISK_fSK_fLNS_15FloatRoundStyleE2EEES1M_S1R_JEEENS4_5SM1004TMEM4LOAD26SM100_TMEM_LOAD_32dp32b32xENS4_13SM90_TMA_LOADES1C_NS4_39AutoVectorizingCopyWithAssumedAlignmentILi128EEENS4_14SM90_TMA_STOREES1C_S24_S24_EEEvvEEEEvNT_6ParamsE)
        /*0044*/ 	.word	0x00000000
.L_29:


//--------------------- .nv.compat                --------------------------
	.section	.nv.compat,"",@"SHT_CUDA_COMPAT_INFO"
	.align	4
        /*0000*/ 	.byte	0x02, 0x09, 0x01, 0x00, 0x02, 0x02, 0x02, 0x00, 0x02, 0x05, 0x05, 0x00, 0x03, 0x07, 0x01, 0x01
        /*0010*/ 	.byte	0x02, 0x03, 0x01, 0x00, 0x02, 0x06, 0x01, 0x00, 0x04, 0x0b, 0x08, 0x00, 0x09, 0x00, 0x00, 0x00
        /*0020*/ 	.byte	0x00, 0x00, 0x00, 0x00


//--------------------- .nv.info._ZN7cutlass13device_kernelINS_4gemm6kernel13GemmUniversalIN4cute5tupleIJiiiiEEENS1_10collective13CollectiveMmaINS1_35MainloopSm100TmaUmmaWarpSpecializedILi16ELi2ELi4ENS5_IJNS4_1CILi2EEENSA_ILi4EEENSA_ILi1EEEEEEEENS5_IJNSA_ILi128EEENSA_ILi256EEENSA_ILi32EEEEEENS_10bfloat16_tENS5_IJlSD_lEEESK_SL_NS4_8TiledMMAINS4_8MMA_AtomIJNS4_26SM100_MMA_F16BF16_2x1SM_SSISK_SK_fLi128ELi256ELNS4_4UMMA5MajorE0ELSQ_0ELNSP_7ScaleInE0ELSR_0EEEEEENS4_6LayoutINS5_IJSD_SD_SD_EEENS5_IJNSA_ILi0EEESW_SW_EEEEENS5_IJNS4_10UnderscoreESZ_SZ_EEEEENS4_28SM100_TMA_2SM_LOAD_MULTICASTENS4_14ComposedLayoutINS4_7SwizzleILi2ELi4ELi3EEENS4_18smem_ptr_flag_bitsILi16EEENSU_INS5_IJNSA_ILi8EEESI_EEENS5_IJSI_SD_EEEEEEEvNS4_8identityENS4_18SM100_TMA_2SM_LOADES1C_vS1D_EENS_8epilogue10collective18CollectiveEpilogueINS1G_23Sm100TmaWarpSpecializedILi4ELi2ELi32ELb1ELb0EEEJNS5_IJNSA_ILi64EEESH_SI_EEENS5_IJNSU_IS1L_SD_EENSU_INS5_IJSI_SB_EEENS5_IJSD_SG_EEEEEEEESK_SL_SK_SL_NS1G_6fusion15FusionCallbacksIS1K_NS1S_17LinearCombinationISK_fSK_fLNS_15FloatRoundStyleE2EEES1M_S1R_JEEENS4_5SM1004TMEM4LOAD26SM100_TMEM_LOAD_32dp32b32xENS4_13SM90_TMA_LOADES1C_NS4_39AutoVectorizingCopyWithAssumedAlignmentILi128EEENS4_14SM90_TMA_STOREES1C_S24_S24_EEEvvEEEEvNT_6ParamsE --------------------------
	.section	.nv.info._ZN7cutlass13device_kernelINS_4gemm6kernel13GemmUniversalIN4cute5tupleIJiiiiEEENS1_10collective13CollectiveMmaINS1_35MainloopSm100TmaUmmaWarpSpecializedILi16ELi2ELi4ENS5_IJNS4_1CILi2EEENSA_ILi4EEENSA_ILi1EEEEEEEENS5_IJNSA_ILi128EEENSA_ILi256EEENSA_ILi32EEEEEENS_10bfloat16_tENS5_IJlSD_lEEESK_SL_NS4_8TiledMMAINS4_8MMA_AtomIJNS4_26SM100_MMA_F16BF16_2x1SM_SSISK_SK_fLi128ELi256ELNS4_4UMMA5MajorE0ELSQ_0ELNSP_7ScaleInE0ELSR_0EEEEEENS4_6LayoutINS5_IJSD_SD_SD_EEENS5_IJNSA_ILi0EEESW_SW_EEEEENS5_IJNS4_10UnderscoreESZ_SZ_EEEEENS4_28SM100_TMA_2SM_LOAD_MULTICASTENS4_14ComposedLayoutINS4_7SwizzleILi2ELi4ELi3EEENS4_18smem_ptr_flag_bitsILi16EEENSU_INS5_IJNSA_ILi8EEESI_EEENS5_IJSI_SD_EEEEEEEvNS4_8identityENS4_18SM100_TMA_2SM_LOADES1C_vS1D_EENS_8epilogue10collective18CollectiveEpilogueINS1G_23Sm100TmaWarpSpecializedILi4ELi2ELi32ELb1ELb0EEEJNS5_IJNSA_ILi64EEESH_SI_EEENS5_IJNSU_IS1L_SD_EENSU_INS5_IJSI_SB_EEENS5_IJSD_SG_EEEEEEEESK_SL_SK_SL_NS1G_6fusion15FusionCallbacksIS1K_NS1S_17LinearCombinationISK_fSK_fLNS_15FloatRoundStyleE2EEES1M_S1R_JEEENS4_5SM1004TMEM4LOAD26SM100_TMEM_LOAD_32dp32b32xENS4_13SM90_TMA_LOADES1C_NS4_39AutoVectorizingCopyWithAssumedAlignmentILi128EEENS4_14SM90_TMA_STOREES1C_S24_S24_EEEvvEEEEvNT_6ParamsE,"",@"SHT_CUDA_INFO"
	.sectionflags	@""
	.align	4


	//----- nvinfo : EIATTR_CUDA_API_VERSION
	.align		4
        /*0000*/ 	.byte	0x04, 0x37
        /*0002*/ 	.short	(.L_31 - .L_30)
.L_30:
        /*0004*/ 	.word	0x00000082


	//----- nvinfo : EIATTR_KPARAM_INFO
	.align		4
.L_31:
        /*0008*/ 	.byte	0x04, 0x17
        /*000a*/ 	.short	(.L_33 - .L_32)
.L_32:
        /*000c*/ 	.word	0x00000000
        /*0010*/ 	.short	0x0000
        /*0012*/ 	.short	0x0000
        /*0014*/ 	.byte	0x00, 0xf0, 0x01, 0x20


	//----- nvinfo : EIATTR_AT_ENTRY_FRAGMENTS
	.align		4
.L_33:
        /*0018*/ 	.byte	0x04, 0x4f
        /*001a*/ 	.short	(.L_35 - .L_34)


	//   ....[0]....
.L_34:
        /*001c*/ 	.word	0x00000007


	//----- nvinfo : EIATTR_RESERVED_SMEM_USED
	.align		4
.L_35:
        /*0020*/ 	.byte	0x01, 0x41
	.zero		2


	//----- nvinfo : EIATTR_SPARSE_MMA_MASK
	.align		4
        /*0024*/ 	.byte	0x03, 0x50
        /*0026*/ 	.short	0x0000


	//----- nvinfo : EIATTR_TCGEN05_2CTA_USED
	.align		4
        /*0028*/ 	.byte	0x01, 0x52
	.zero		2


	//----- nvinfo : EIATTR_MAXREG_COUNT
	.align		4
        /*002c*/ 	.byte	0x03, 0x1b
        /*002e*/ 	.short	0x00ff


	//----- nvinfo : EIATTR_NUM_BARRIERS
	.align		4
        /*0030*/ 	.byte	0x02, 0x4c
        /*0032*/ 	.byte	0x07
	.zero		1


	//----- nvinfo : EIATTR_EXTERNS
	.align		4
        /*0034*/ 	.byte	0x04, 0x0f
        /*0036*/ 	.short	(.L_37 - .L_36)


	//   ....[0]....
	.align		4
.L_36:
        /*0038*/ 	.word	index@(__assertfail)


	//----- nvinfo : EIATTR_MERCURY_ISA_VERSION
	.align		4
.L_37:
        /*003c*/ 	.byte	0x03, 0x5f
        /*003e*/ 	.short	0x0101


	//----- nvinfo : EIATTR_INT_WARP_WIDE_INSTR_OFFSETS
	.align		4
        /*0040*/ 	.byte	0x04, 0x31
        /*0042*/ 	.short	(.L_39 - .L_38)


	//   ....[0]....
.L_38:
        /*0044*/ 	.word	0x00000f80


	//   ....[1]....
        /*0048*/ 	.word	0x00001030


	//   ....[2]....
        /*004c*/ 	.word	0x00004bb0


	//   ....[3]....
        /*0050*/ 	.word	0x00004bd0


	//   ....[4]....
        /*0054*/ 	.word	0x00004c00


	//   ....[5]....
        /*0058*/ 	.word	0x00005780


	//   ....[6]....
        /*005c*/ 	.word	0x00005820


	//   ....[7]....
        /*0060*/ 	.word	0x000058d0


	//   ....[8]....
        /*0064*/ 	.word	0x00005940


	//   ....[9]....
        /*0068*/ 	.word	0x00005a00


	//   ....[10]....
        /*006c*/ 	.word	0x00005aa0


	//   ....[11]....
        /*0070*/ 	.word	0x00005b10


	//   ....[12]....
        /*0074*/ 	.word	0x00005bd0


	//   ....[13]....
        /*0078*/ 	.word	0x00005c70


	//   ....[14]....
        /*007c*/ 	.word	0x00005d10


	//   ....[15]....
        /*0080*/ 	.word	0x00005e00


	//   ....[16]....
        /*0084*/ 	.word	0x00005ee0


	//----- nvinfo : EIATTR_COOP_GROUP_MASK_REGIDS
	.align		4
.L_39:
        /*0088*/ 	.byte	0x04, 0x29
        /*008a*/ 	.short	(.L_41 - .L_40)


	//   ....[0]....
.L_40:
        /*008c*/ 	.word	0xffffffff


	//   ....[1]....
        /*0090*/ 	.word	0xffffffff


	//   ....[2]....
        /*0094*/ 	.word	0xffffffff


	//   ....[3]....
        /*0098*/ 	.word	0xffffffff


	//   ....[4]....
        /*009c*/ 	.word	0xffffffff


	//   ....[5]....
        /*00a0*/ 	.word	0xffffffff


	//   ....[6]....
        /*00a4*/ 	.word	0xffffffff


	//   ....[7]....
        /*00a8*/ 	.word	0xffffffff


	//   ....[8]....
        /*00ac*/ 	.word	0xffffffff


	//   ....[9]....
        /*00b0*/ 	.word	0xffffffff


	//   ....[10]....
        /*00b4*/ 	.word	0xffffffff


	//   ....[11]....
        /*00b8*/ 	.word	0xffffffff


	//   ....[12]....
        /*00bc*/ 	.word	0xffffffff


	//   ....[13]....
        /*00c0*/ 	.word	0xffffffff


	//----- nvinfo : EIATTR_COOP_GROUP_INSTR_OFFSETS
	.align		4
.L_41:
        /*00c4*/ 	.byte	0x04, 0x28
        /*00c6*/ 	.short	(.L_43 - .L_42)


	//   ....[0]....
.L_42:
        /*00c8*/ 	.word	0x000000b0


	//   ....[1]....
        /*00cc*/ 	.word	0x00000510


	//   ....[2]....
        /*00d0*/ 	.word	0x00000890


	//   ....[3]....
        /*00d4*/ 	.word	0x00000a30


	//   ....[4]....
        /*00d8*/ 	.word	0x00000b30


	//   ....[5]....
        /*00dc*/ 	.word	0x00000ca0


	//   ....[6]....
        /*00e0*/ 	.word	0x00000e40


	//   ....[7]....
        /*00e4*/ 	.word	0x000010a0


	//   ....[8]....
        /*00e8*/ 	.word	0x000024c0


	//   ....[9]....
        /*00ec*/ 	.word	0x00003a70


	//   ....[10]....
        /*00f0*/ 	.word	0x00003f40


	//   ....[11]....
        /*00f4*/ 	.word	0x00003f70


	//   ....[12]....
        /*00f8*/ 	.word	0x00004ab0


	//   ....[13]....
        /*00fc*/ 	.word	0x00004cc0


	//----- nvinfo : EIATTR_VRC_CTA_INIT_COUNT
	.align		4
.L_43:
        /*0100*/ 	.byte	0x02, 0x4a
        /*0102*/ 	.byte	0x80
	.zero		1


	//----- nvinfo : EIATTR_SYSCALL_OFFSETS
	.align		4
        /*0104*/ 	.byte	0x04, 0x46
        /*0106*/ 	.short	(.L_45 - .L_44)


	//   ....[0]....
.L_44:
        /*0108*/ 	.word	0x00006ab0


	//   ....[1]....
        /*010c*/ 	.word	0x00006ba0


	//   ....[2]....
        /*0110*/ 	.word	0x00007300


	//   ....[3]....
        /*0114*/ 	.word	0x00007fc0


	//   ....[4]....
        /*0118*/ 	.word	0x00008c60


	//   ....[5]....
        /*011c*/ 	.word	0x000098f0


	//----- nvinfo : EIATTR_MBARRIER_INSTR_OFFSETS
	.align		4
.L_45:
        /*0120*/ 	.byte	0x04, 0x39
        /*0122*/ 	.short	(.L_47 - .L_46)


	//   ....[0]....
.L_46:
        /*0124*/ 	.word	0x00000670
        /*0128*/ 	.word	0x000000ff
        /*012c*/ 	.word	0x00000000
        /*0130*/ 	.short	0x0100
        /*0132*/ 	.byte	0x04
	.zero		1


	//   ....[1]....
        /*0134*/ 	.word	0x00000680
        /*0138*/ 	.word	0x000000ff
        /*013c*/ 	.word	0x00000080
        /*0140*/ 	.short	0x0100
        /*0142*/ 	.byte	0x04
	.zero		1


	//   ....[2]....
        /*0144*/ 	.word	0x00000690
        /*0148*/ 	.word	0x000000ff
        /*014c*/ 	.word	0x00000008
        /*0150*/ 	.short	0x0100
        /*0152*/ 	.byte	0x04
	.zero		1


	//   ....[3]....
        /*0154*/ 	.word	0x000006a0
        /*0158*/ 	.word	0x000000ff
        /*015c*/ 	.word	0x00000088
        /*0160*/ 	.short	0x0100
        /*0162*/ 	.byte	0x04
	.zero		1


	//   ....[4]....
        /*0164*/ 	.word	0x000006b0
        /*0168*/ 	.word	0x000000ff
        /*016c*/ 	.word	0x00000010
        /*0170*/ 	.short	0x0100
        /*0172*/ 	.byte	0x04
	.zero		1


	//   ....[5]....
        /*0174*/ 	.word	0x000006c0
        /*0178*/ 	.word	0x000000ff
        /*017c*/ 	.word	0x00000090
        /*0180*/ 	.short	0x0100
        /*0182*/ 	.byte	0x04
	.zero		1


	//   ....[6]....
        /*0184*/ 	.word	0x000006d0
        /*0188*/ 	.word	0x000000ff
        /*018c*/ 	.word	0x00000018
        /*0190*/ 	.short	0x0100
        /*0192*/ 	.byte	0x04
	.zero		1


	//   ....[7]....
        /*0194*/ 	.word	0x000006e0
        /*0198*/ 	.word	0x000000ff
        /*019c*/ 	.word	0x00000098
        /*01a0*/ 	.short	0x0100
        /*01a2*/ 	.byte	0x04
	.zero		1


	//   ....[8]....
        /*01a4*/ 	.word	0x000006f0
        /*01a8*/ 	.word	0x000000ff
        /*01ac*/ 	.word	0x00000020
        /*01b0*/ 	.short	0x0100
        /*01b2*/ 	.byte	0x04
	.zero		1


	//   ....[9]....
        /*01b4*/ 	.word	0x00000700
        /*01b8*/ 	.word	0x000000ff
        /*01bc*/ 	.word	0x000000a0
        /*01c0*/ 	.short	0x0100
        /*01c2*/ 	.byte	0x04
	.zero		1


	//   ....[10]....
        /*01c4*/ 	.word	0x00000710
        /*01c8*/ 	.word	0x000000ff
        /*01cc*/ 	.word	0x00000028
        /*01d0*/ 	.short	0x0100
        /*01d2*/ 	.byte	0x04
	.zero		1


	//   ....[11]....
        /*01d4*/ 	.word	0x00000720
        /*01d8*/ 	.word	0x000000ff
        /*01dc*/ 	.word	0x000000a8
        /*01e0*/ 	.short	0x0100
        /*01e2*/ 	.byte	0x04
	.zero		1


	//   ....[12]....
        /*01e4*/ 	.word	0x00000730
        /*01e8*/ 	.word	0x000000ff
        /*01ec*/ 	.word	0x00000030
        /*01f0*/ 	.short	0x0100
        /*01f2*/ 	.byte	0x04
	.zero		1


	//   ....[13]....
        /*01f4*/ 	.word	0x00000740
        /*01f8*/ 	.word	0x000000ff
        /*01fc*/ 	.word	0x000000b0
        /*0200*/ 	.short	0x0100
        /*0202*/ 	.byte	0x04
	.zero		1


	//   ....[14]....
        /*0204*/ 	.word	0x00000750
        /*0208*/ 	.word	0x000000ff
        /*020c*/ 	.word	0x00000038
        /*0210*/ 	.short	0x0100
        /*0212*/ 	.byte	0x04
	.zero		1


	//   ....[15]....
        /*0214*/ 	.word	0x00000760
        /*0218*/ 	.word	0x000000ff
        /*021c*/ 	.word	0x000000b8
        /*0220*/ 	.short	0x0100
        /*0222*/ 	.byte	0x04
	.zero		1


	//   ....[16]....
        /*0224*/ 	.word	0x00000770
        /*0228*/ 	.word	0x000000ff
        /*022c*/ 	.word	0x00000040
        /*0230*/ 	.short	0x0100
        /*0232*/ 	.byte	0x04
	.zero		1


	//   ....[17]....
        /*0234*/ 	.word	0x00000780
        /*0238*/ 	.word	0x000000ff
        /*023c*/ 	.word	0x000000c0
        /*0240*/ 	.short	0x0100
        /*0242*/ 	.byte	0x04
	.zero		1


	//   ....[18]....
        /*0244*/ 	.word	0x00000790
        /*0248*/ 	.word	0x000000ff
        /*024c*/ 	.word	0x00000048
        /*0250*/ 	.short	0x0100
        /*0252*/ 	.byte	0x04
	.zero		1


	//   ....[19]....
        /*0254*/ 	.word	0x000007a0
        /*0258*/ 	.word	0x000000ff
        /*025c*/ 	.word	0x000000c8
        /*0260*/ 	.short	0x0100
        /*0262*/ 	.byte	0x04
	.zero		1


	//   ....[20]....
        /*0264*/ 	.word	0x000007b0
        /*0268*/ 	.word	0x000000ff
        /*026c*/ 	.word	0x00000050
        /*0270*/ 	.short	0x0100
        /*0272*/ 	.byte	0x04
	.zero		1


	//   ....[21]....
        /*0274*/ 	.word	0x000007c0
        /*0278*/ 	.word	0x000000ff
        /*027c*/ 	.word	0x000000d0
        /*0280*/ 	.short	0x0100
        /*0282*/ 	.byte	0x04
	.zero		1


	//   ....[22]....
        /*0284*/ 	.word	0x000007d0
        /*0288*/ 	.word	0x000000ff
        /*028c*/ 	.word	0x00000058
        /*0290*/ 	.short	0x0100
        /*0292*/ 	.byte	0x04
	.zero		1


	//   ....[23]....
        /*0294*/ 	.word	0x000007e0
        /*0298*/ 	.word	0x000000ff
        /*029c*/ 	.word	0x000000d8
        /*02a0*/ 	.short	0x0100
        /*02a2*/ 	.byte	0x04
	.zero		1


	//   ....[24]....
        /*02a4*/ 	.word	0x000007f0
        /*02a8*/ 	.word	0x000000ff
        /*02ac*/ 	.word	0x00000060
        /*02b0*/ 	.short	0x0100
        /*02b2*/ 	.byte	0x04
	.zero		1


	//   ....[25]....
        /*02b4*/ 	.word	0x00000800
        /*02b8*/ 	.word	0x000000ff
        /*02bc*/ 	.word	0x000000e0
        /*02c0*/ 	.short	0x0100
        /*02c2*/ 	.byte	0x04
	.zero		1


	//   ....[26]....
        /*02c4*/ 	.word	0x00000810
        /*02c8*/ 	.word	0x000000ff
        /*02cc*/ 	.word	0x00000068
        /*02d0*/ 	.short	0x0100
        /*02d2*/ 	.byte	0x04
	.zero		1


	//   ....[27]....
        /*02d4*/ 	.word	0x00000820
        /*02d8*/ 	.word	0x000000ff
        /*02dc*/ 	.word	0x000000e8
        /*02e0*/ 	.short	0x0100
        /*02e2*/ 	.byte	0x04
	.zero		1


	//   ....[28]....
        /*02e4*/ 	.word	0x00000830
        /*02e8*/ 	.word	0x000000ff
        /*02ec*/ 	.word	0x00000070
        /*02f0*/ 	.short	0x0100
        /*02f2*/ 	.byte	0x04
	.zero		1


	//   ....[29]....
        /*02f4*/ 	.word	0x00000840
        /*02f8*/ 	.word	0x000000ff
        /*02fc*/ 	.word	0x000000f0
        /*0300*/ 	.short	0x0100
        /*0302*/ 	.byte	0x04
	.zero		1


	//   ....[30]....
        /*0304*/ 	.word	0x00000850
        /*0308*/ 	.word	0x000000ff
        /*030c*/ 	.word	0x00000078
        /*0310*/ 	.short	0x0100
        /*0312*/ 	.byte	0x04
	.zero		1


	//   ....[31]....
        /*0314*/ 	.word	0x00000860
        /*0318*/ 	.word	0x000000ff
        /*031c*/ 	.word	0x000000f8
        /*0320*/ 	.short	0x0100
        /*0322*/ 	.byte	0x04
	.zero		1


	//   ....[32]....
        /*0324*/ 	.word	0x000009a0
        /*0328*/ 	.word	0x000000ff
        /*032c*/ 	.word	0x00000100
        /*0330*/ 	.short	0x0100
        /*0332*/ 	.byte	0x04
	.zero		1


	//   ....[33]....
        /*0334*/ 	.word	0x000009b0
        /*0338*/ 	.word	0x000000ff
        /*033c*/ 	.word	0x00000120
        /*0340*/ 	.short	0x0100
        /*0342*/ 	.byte	0x04
	.zero		1


	//   ....[34]....
        /*0344*/ 	.word	0x000009c0
        /*0348*/ 	.word	0x000000ff
        /*034c*/ 	.word	0x00000108
        /*0350*/ 	.short	0x0100
        /*0352*/ 	.byte	0x04
	.zero		1


	//   ....[35]....
        /*0354*/ 	.word	0x000009d0
        /*0358*/ 	.word	0x000000ff
        /*035c*/ 	.word	0x00000128
        /*0360*/ 	.short	0x0100
        /*0362*/ 	.byte	0x04
	.zero		1


	//   ....[36]....
        /*0364*/ 	.word	0x000009e0
        /*0368*/ 	.word	0x000000ff
        /*036c*/ 	.word	0x00000110
        /*0370*/ 	.short	0x0100
        /*0372*/ 	.byte	0x04
	.zero		1


	//   ....[37]....
        /*0374*/ 	.word	0x000009f0
        /*0378*/ 	.word	0x000000ff
        /*037c*/ 	.word	0x00000130
        /*0380*/ 	.short	0x0100
        /*0382*/ 	.byte	0x04
	.zero		1


	//   ....[38]....
        /*0384*/ 	.word	0x00000a00
        /*0388*/ 	.word	0x000000ff
        /*038c*/ 	.word	0x00000118
        /*0390*/ 	.short	0x0100
        /*0392*/ 	.byte	0x04
	.zero		1


	//   ....[39]....
        /*0394*/ 	.word	0x00000a10
        /*0398*/ 	.word	0x000000ff
        /*039c*/ 	.word	0x00000138
        /*03a0*/ 	.short	0x0100
        /*03a2*/ 	.byte	0x04
	.zero		1


	//   ....[40]....
        /*03a4*/ 	.word	0x00000b00
        /*03a8*/ 	.word	0x000000ff
        /*03ac*/ 	.word	0x00000140
        /*03b0*/ 	.short	0x0100
        /*03b2*/ 	.byte	0x06
	.zero		1


	//   ....[41]....
        /*03b4*/ 	.word	0x00000b10
        /*03b8*/ 	.word	0x000000ff
        /*03bc*/ 	.word	0x00000148
        /*03c0*/ 	.short	0x0100
        /*03c2*/ 	.byte	0x06
	.zero		1


	//   ....[42]....
        /*03c4*/ 	.word	0x00000c50
        /*03c8*/ 	.word	0x000000ff
        /*03cc*/ 	.word	0x00000150
        /*03d0*/ 	.short	0x0100
        /*03d2*/ 	.byte	0x06
	.zero		1


	//   ....[43]....
        /*03d4*/ 	.word	0x00000c60
        /*03d8*/ 	.word	0x000000ff
        /*03dc*/ 	.word	0x00000160
        /*03e0*/ 	.short	0x0100
        /*03e2*/ 	.byte	0x06
	.zero		1


	//   ....[44]....
        /*03e4*/ 	.word	0x00000c70
        /*03e8*/ 	.word	0x000000ff
        /*03ec*/ 	.word	0x00000158
        /*03f0*/ 	.short	0x0100
        /*03f2*/ 	.byte	0x06
	.zero		1


	//   ....[45]....
        /*03f4*/ 	.word	0x00000c80
        /*03f8*/ 	.word	0x000000ff
        /*03fc*/ 	.word	0x00000168
        /*0400*/ 	.short	0x0100
        /*0402*/ 	.byte	0x06
	.zero		1


	//   ....[46]....
        /*0404*/ 	.word	0x00000db0
        /*0408*/ 	.word	0x000000ff
        /*040c*/ 	.word	0x00000170
        /*0410*/ 	.short	0x0100
        /*0412*/ 	.byte	0x04
	.zero		1


	//   ....[47]....
        /*0414*/ 	.word	0x00000dc0
        /*0418*/ 	.word	0x000000ff
        /*041c*/ 	.word	0x00000190
        /*0420*/ 	.short	0x0100
        /*0422*/ 	.byte	0x04
	.zero		1


	//   ....[48]....
        /*0424*/ 	.word	0x00000dd0
        /*0428*/ 	.word	0x000000ff
        /*042c*/ 	.word	0x00000178
        /*0430*/ 	.short	0x0100
        /*0432*/ 	.byte	0x04
	.zero		1


	//   ....[49]....
        /*0434*/ 	.word	0x00000de0
        /*0438*/ 	.word	0x000000ff
        /*043c*/ 	.word	0x00000198
        /*0440*/ 	.short	0x0100
        /*0442*/ 	.byte	0x04
	.zero		1


	//   ....[50]....
        /*0444*/ 	.word	0x00000df0
        /*0448*/ 	.word	0x000000ff
        /*044c*/ 	.word	0x00000180
        /*0450*/ 	.short	0x0100
        /*0452*/ 	.byte	0x04
	.zero		1


	//   ....[51]....
        /*0454*/ 	.word	0x00000e00
        /*0458*/ 	.word	0x000000ff
        /*045c*/ 	.word	0x000001a0
        /*0460*/ 	.short	0x0100
        /*0462*/ 	.byte	0x04
	.zero		1


	//   ....[52]....
        /*0464*/ 	.word	0x00000e10
        /*0468*/ 	.word	0x000000ff
        /*046c*/ 	.word	0x00000188
        /*0470*/ 	.short	0x0100
        /*0472*/ 	.byte	0x04
	.zero		1


	//   ....[53]....
        /*0474*/ 	.word	0x00000e20
        /*0478*/ 	.word	0x000000ff
        /*047c*/ 	.word	0x000001a8
        /*0480*/ 	.short	0x0100
        /*0482*/ 	.byte	0x04
	.zero		1


	//   ....[54]....
        /*0484*/ 	.word	0x00000f20
        /*0488*/ 	.word	0x000000ff
        /*048c*/ 	.word	0x000001b0
        /*0490*/ 	.short	0x0100
        /*0492*/ 	.byte	0x04
	.zero		1


	//   ....[55]....
        /*0494*/ 	.word	0x00000f30
        /*0498*/ 	.word	0x000000ff
        /*049c*/ 	.word	0x000001c0
        /*04a0*/ 	.short	0x0100
        /*04a2*/ 	.byte	0x04
	.zero		1


	//   ....[56]....
        /*04a4*/ 	.word	0x00000f40
        /*04a8*/ 	.word	0x000000ff
        /*04ac*/ 	.word	0x000001b8
        /*04b0*/ 	.short	0x0100
        /*04b2*/ 	.byte	0x04
	.zero		1


	//   ....[57]....
        /*04b4*/ 	.word	0x00000f50
        /*04b8*/ 	.word	0x000000ff
        /*04bc*/ 	.word	0x000001c8
        /*04c0*/ 	.short	0x0100
        /*04c2*/ 	.byte	0x04
	.zero		1


	//   ....[58]....
        /*04c4*/ 	.word	0x00001050
        /*04c8*/ 	.word	0x000000ff
        /*04cc*/ 	.word	0x000001d0
        /*04d0*/ 	.short	0x0100
        /*04d2*/ 	.byte	0x06
	.zero		1


	//   ....[59]....
        /*04d4*/ 	.word	0x00001d00
        /*04d8*/ 	.word	0x00000000
        /*04dc*/ 	.word	0x000001c0
        /*04e0*/ 	.short	0x010a
        /*04e2*/ 	.byte	0xff
	.zero		1


	//   ....[60]....
        /*04e4*/ 	.word	0x00001d20
        /*04e8*/ 	.word	0x00000000
        /*04ec*/ 	.word	0x000001b0
        /*04f0*/ 	.short	0x0101
        /*04f2*/ 	.byte	0xff
	.zero		1


	//   ....[61]....
        /*04f4*/ 	.word	0x00001dd0
        /*04f8*/ 	.word	0x000000ff
        /*04fc*/ 	.word	0x00000080
        /*0500*/ 	.short	0x010a
        /*0502*/ 	.byte	0x04
	.zero		1


	//   ....[62]....
        /*0504*/ 	.word	0x00001ea0
        /*0508*/ 	.word	0x000000ff
        /*050c*/ 	.word	0x00000080
        /*0510*/ 	.short	0x010a
        /*0512*/ 	.byte	0x21
	.zero		1


	//   ....[63]....
        /*0514*/ 	.word	0x00002050
        /*0518*/ 	.word	0x000000ff
        /*051c*/ 	.word	0x00000080
        /*0520*/ 	.short	0x010a
        /*0522*/ 	.byte	0x05
	.zero		1


	//   ....[64]....
        /*0524*/ 	.word	0x00002170
        /*0528*/ 	.word	0x000000ff
        /*052c*/ 	.word	0x00000148
        /*0530*/ 	.short	0x0101
        /*0532*/ 	.byte	0x0d
	.zero		1


	//   ....[65]....
        /*0534*/ 	.word	0x00002190
        /*0538*/ 	.word	0x000000ff
        /*053c*/ 	.word	0x00000080
        /*0540*/ 	.short	0x010a
        /*0542*/ 	.byte	0x04
	.zero		1


	//   ....[66]....
        /*0544*/ 	.word	0x00002210
        /*0548*/ 	.word	0x000000ff
        /*054c*/ 	.word	0x00000080
        /*0550*/ 	.short	0x010a
        /*0552*/ 	.byte	0x11
	.zero		1


	//   ....[67]....
        /*0554*/ 	.word	0x000023b0
        /*0558*/ 	.word	0x000000ff
        /*055c*/ 	.word	0x00000080
        /*0560*/ 	.short	0x010a
        /*0562*/ 	.byte	0x05
	.zero		1


	//   ....[68]....
        /*0564*/ 	.word	0x000024f0
        /*0568*/ 	.word	0x00000003
        /*056c*/ 	.word	0x00000150
        /*0570*/ 	.short	0x010a
        /*0572*/ 	.byte	0xff
	.zero		1


	//   ....[69]....
        /*0574*/ 	.word	0x00002640
        /*0578*/ 	.word	0x00000000
        /*057c*/ 	.word	0x00000000
        /*0580*/ 	.short	0x0101
        /*0582*/ 	.byte	0xff
	.zero		1


	//   ....[70]....
        /*0584*/ 	.word	0x00002c00
        /*0588*/ 	.word	0x000000ff
        /*058c*/ 	.word	0x00000000
        /*0590*/ 	.short	0x010a
        /*0592*/ 	.byte	0x04
	.zero		1


	//   ....[71]....
        /*0594*/ 	.word	0x00002c90
        /*0598*/ 	.word	0x000000ff
        /*059c*/ 	.word	0x00000000
        /*05a0*/ 	.short	0x010a
        /*05a2*/ 	.byte	0x05
	.zero		1


	//   ....[72]....
        /*05a4*/ 	.word	0x00002d20
        /*05a8*/ 	.word	0x000000ff
        /*05ac*/ 	.word	0x00000000
        /*05b0*/ 	.short	0x010a
        /*05b2*/ 	.byte	0x05
	.zero		1


	//   ....[73]....
        /*05b4*/ 	.word	0x00002db0
        /*05b8*/ 	.word	0x000000ff
        /*05bc*/ 	.word	0x00000000
        /*05c0*/ 	.short	0x010a
        /*05c2*/ 	.byte	0x05
	.zero		1


	//   ....[74]....
        /*05c4*/ 	.word	0x00002e40
        /*05c8*/ 	.word	0x000000ff
        /*05cc*/ 	.word	0x00000000
        /*05d0*/ 	.short	0x010a
        /*05d2*/ 	.byte	0x05
	.zero		1


	//   ....[75]....
        /*05d4*/ 	.word	0x00002ed0
        /*05d8*/ 	.word	0x000000ff
        /*05dc*/ 	.word	0x00000000
        /*05e0*/ 	.short	0x010a
        /*05e2*/ 	.byte	0x05
	.zero		1


	//   ....[76]....
        /*05e4*/ 	.word	0x00002f60
        /*05e8*/ 	.word	0x000000ff
        /*05ec*/ 	.word	0x00000000
        /*05f0*/ 	.short	0x010a
        /*05f2*/ 	.byte	0x05
	.zero		1


	//   ....[77]....
        /*05f4*/ 	.word	0x00002ff0
        /*05f8*/ 	.word	0x000000ff
        /*05fc*/ 	.word	0x00000000
        /*0600*/ 	.short	0x010a
        /*0602*/ 	.byte	0x05
	.zero		1


	//   ....[78]....
        /*0604*/ 	.word	0x00003080
        /*0608*/ 	.word	0x000000ff
        /*060c*/ 	.word	0x00000000
        /*0610*/ 	.short	0x010a
        /*0612*/ 	.byte	0x05
	.zero		1


	//   ....[79]....
        /*0614*/ 	.word	0x00003110
        /*0618*/ 	.word	0x000000ff
        /*061c*/ 	.word	0x00000000
        /*0620*/ 	.short	0x010a
        /*0622*/ 	.byte	0x05
	.zero		1


	//   ....[80]....
        /*0624*/ 	.word	0x000031a0
        /*0628*/ 	.word	0x000000ff
        /*062c*/ 	.word	0x00000000
        /*0630*/ 	.short	0x010a
        /*0632*/ 	.byte	0x05
	.zero		1


	//   ....[81]....
        /*0634*/ 	.word	0x00003230
        /*0638*/ 	.word	0x000000ff
        /*063c*/ 	.word	0x00000000
        /*0640*/ 	.short	0x010a
        /*0642*/ 	.byte	0x05
	.zero		1


	//   ....[82]....
        /*0644*/ 	.word	0x000032c0
        /*0648*/ 	.word	0x000000ff
        /*064c*/ 	.word	0x00000000
        /*0650*/ 	.short	0x010a
        /*0652*/ 	.byte	0x05
	.zero		1


	//   ....[83]....
        /*0654*/ 	.word	0x00003350
        /*0658*/ 	.word	0x000000ff
        /*065c*/ 	.word	0x00000000
        /*0660*/ 	.short	0x010a
        /*0662*/ 	.byte	0x05
	.zero		1


	//   ....[84]....
        /*0664*/ 	.word	0x000033e0
        /*0668*/ 	.word	0x000000ff
        /*066c*/ 	.word	0x00000000
        /*0670*/ 	.short	0x010a
        /*0672*/ 	.byte	0x05
	.zero		1


	//   ....[85]....
        /*0674*/ 	.word	0x00003480
        /*0678*/ 	.word	0x00000000
        /*067c*/ 	.word	0x00000000
        /*0680*/ 	.short	0x010a
        /*0682*/ 	.byte	0xff
	.zero		1


	//   ....[86]....
        /*0684*/ 	.word	0x000035c0
        /*0688*/ 	.word	0x00000002
        /*068c*/ 	.word	0x000001b0
        /*0690*/ 	.short	0x010a
        /*0692*/ 	.byte	0xff
	.zero		1


	//   ....[87]....
        /*0694*/ 	.word	0x00003620
        /*0698*/ 	.word	0x00000004
        /*069c*/ 	.word	0x00000000
        /*06a0*/ 	.short	0x0101
        /*06a2*/ 	.byte	0xff
	.zero		1


	//   ....[88]....
        /*06a4*/ 	.word	0x00003640
        /*06a8*/ 	.word	0x000000ff
        /*06ac*/ 	.word	0x00000160
        /*06b0*/ 	.short	0x010a
        /*06b2*/ 	.byte	0x04
	.zero		1


	//   ....[89]....
        /*06b4*/ 	.word	0x00003760
        /*06b8*/ 	.word	0x00000002
        /*06bc*/ 	.word	0x00000150
        /*06c0*/ 	.short	0x010a
        /*06c2*/ 	.byte	0xff
	.zero		1


	//   ....[90]....
        /*06c4*/ 	.word	0x00003870
        /*06c8*/ 	.word	0x00000002
        /*06cc*/ 	.word	0x00000000
        /*06d0*/ 	.short	0x0101
        /*06d2*/ 	.byte	0xff
	.zero		1


	//   ....[91]....
        /*06d4*/ 	.word	0x00003900
        /*06d8*/ 	.word	0x000000ff
        /*06dc*/ 	.word	0x00000160
        /*06e0*/ 	.short	0x0106
        /*06e2*/ 	.byte	0x04
	.zero		1


	//   ....[92]....
        /*06e4*/ 	.word	0x00003920
        /*06e8*/ 	.word	0x000000ff
        /*06ec*/ 	.word	0x00000160
        /*06f0*/ 	.short	0x010a
        /*06f2*/ 	.byte	0x04
	.zero		1


	//   ....[93]....
        /*06f4*/ 	.word	0x000039b0
        /*06f8*/ 	.word	0x000000ff
        /*06fc*/ 	.word	0x00000160
        /*0700*/ 	.short	0x0106
        /*0702*/ 	.byte	0x07
	.zero		1


	//   ....[94]....
        /*0704*/ 	.word	0x000039f0
        /*0708*/ 	.word	0x00000000
        /*070c*/ 	.word	0x00000160
        /*0710*/ 	.short	0x010a
        /*0712*/ 	.byte	0xff
	.zero		1


	//   ....[95]....
        /*0714*/ 	.word	0x00003c40
        /*0718*/ 	.word	0x000000ff
        /*071c*/ 	.word	0x00000008
        /*0720*/ 	.short	0x010a
        /*0722*/ 	.byte	0x05
	.zero		1


	//   ....[96]....
        /*0724*/ 	.word	0x00003c60
        /*0728*/ 	.word	0x000000ff
        /*072c*/ 	.word	0x00000008
        /*0730*/ 	.short	0x010a
        /*0732*/ 	.byte	0x05
	.zero		1


	//   ....[97]....
        /*0734*/ 	.word	0x00003df0
        /*0738*/ 	.word	0x000000ff
        /*073c*/ 	.word	0x00000008
        /*0740*/ 	.short	0x010a
        /*0742*/ 	.byte	0x05
	.zero		1


	//   ....[98]....
        /*0744*/ 	.word	0x00003e10
        /*0748*/ 	.word	0x000000ff
        /*074c*/ 	.word	0x00000008
        /*0750*/ 	.short	0x010a
        /*0752*/ 	.byte	0x05
	.zero		1


	//   ....[99]....
        /*0754*/ 	.word	0x00003ed0
        /*0758*/ 	.word	0x000000ff
        /*075c*/ 	.word	0x00000000
        /*0760*/ 	.short	0x0101
        /*0762*/ 	.byte	0x04
	.zero		1


	//   ....[100]....
        /*0764*/ 	.word	0x000041d0
        /*0768*/ 	.word	0x00000000
        /*076c*/ 	.word	0x00000150
        /*0770*/ 	.short	0x010a
        /*0772*/ 	.byte	0xff
	.zero		1


	//   ....[101]....
        /*0774*/ 	.word	0x00004290
        /*0778*/ 	.word	0x00000000
        /*077c*/ 	.word	0x00000000
        /*0780*/ 	.short	0x0101
        /*0782*/ 	.byte	0xff
	.zero		1


	//   ....[102]....
        /*0784*/ 	.word	0x00004350
        /*0788*/ 	.word	0x000000ff
        /*078c*/ 	.word	0x00000000
        /*0790*/ 	.short	0x010a
        /*0792*/ 	.byte	0x04
	.zero		1


	//   ....[103]....
        /*0794*/ 	.word	0x00004360
        /*0798*/ 	.word	0x000000ff
        /*079c*/ 	.word	0x00000190
        /*07a0*/ 	.short	0x010a
        /*07a2*/ 	.byte	0x17
	.zero		1


	//   ....[104]....
        /*07a4*/ 	.word	0x00004410
        /*07a8*/ 	.word	0x000000ff
        /*07ac*/ 	.word	0x00000000
        /*07b0*/ 	.short	0x010a
        /*07b2*/ 	.byte	0x05
	.zero		1


	//   ....[105]....
        /*07b4*/ 	.word	0x00004550
        /*07b8*/ 	.word	0x000000ff
        /*07bc*/ 	.word	0x00000000
        /*07c0*/ 	.short	0x010a
        /*07c2*/ 	.byte	0x04
	.zero		1


	//   ....[106]....
        /*07c4*/ 	.word	0x000047a0
        /*07c8*/ 	.word	0x000000ff
        /*07cc*/ 	.word	0x00000000
        /*07d0*/ 	.short	0x010a
        /*07d2*/ 	.byte	0x04
	.zero		1


	//   ....[107]....
        /*07d4*/ 	.word	0x00004830
        /*07d8*/ 	.word	0x000000ff
        /*07dc*/ 	.word	0x00000000
        /*07e0*/ 	.short	0x010a
        /*07e2*/ 	.byte	0x05
	.zero		1


	//   ....[108]....
        /*07e4*/ 	.word	0x000048c0
        /*07e8*/ 	.word	0x000000ff
        /*07ec*/ 	.word	0x00000000
        /*07f0*/ 	.short	0x010a
        /*07f2*/ 	.byte	0x05
	.zero		1


	//   ....[109]....
        /*07f4*/ 	.word	0x00004960
        /*07f8*/ 	.word	0x00000000
        /*07fc*/ 	.word	0x00000000
        /*0800*/ 	.short	0x010a
        /*0802*/ 	.byte	0xff
	.zero		1


	//   ....[110]....
        /*0804*/ 	.word	0x000049a0
        /*0808*/ 	.word	0x00000000
        /*080c*/ 	.word	0x00000000
        /*0810*/ 	.short	0x010a
        /*0812*/ 	.byte	0xff
	.zero		1


	//   ....[111]....
        /*0814*/ 	.word	0x00004a10
        /*0818*/ 	.word	0x000000ff
        /*081c*/ 	.word	0x00000000
        /*0820*/ 	.short	0x0101
        /*0822*/ 	.byte	0x04
	.zero		1


	//   ....[112]....
        /*0824*/ 	.word	0x00004a50
        /*0828*/ 	.word	0x000000ff
        /*082c*/ 	.word	0x000001d0
        /*0830*/ 	.short	0x010a
        /*0832*/ 	.byte	0x11
	.zero		1


	//   ....[113]....
        /*0834*/ 	.word	0x00004aa0
        /*0838*/ 	.word	0x000000ff
        /*083c*/ 	.word	0x00000000
        /*0840*/ 	.short	0x0101
        /*0842*/ 	.byte	0x04
	.zero		1


	//   ....[114]....
        /*0844*/ 	.word	0x00004f80
        /*0848*/ 	.word	0x0000000c
        /*084c*/ 	.word	0x00000150
        /*0850*/ 	.short	0x010a
        /*0852*/ 	.byte	0xff
	.zero		1


	//   ....[115]....
        /*0854*/ 	.word	0x000050f0
        /*0858*/ 	.word	0x00000000
        /*085c*/ 	.word	0x00000000
        /*0860*/ 	.short	0x0101
        /*0862*/ 	.byte	0xff
	.zero		1


	//   ....[116]....
        /*0864*/ 	.word	0x00005580
        /*0868*/ 	.word	0x000000ff
        /*086c*/ 	.word	0x00000148
        /*0870*/ 	.short	0x010a
        /*0872*/ 	.byte	0x15
	.zero		1


	//   ....[117]....
        /*0874*/ 	.word	0x00005700
        /*0878*/ 	.word	0x000000ff
        /*087c*/ 	.word	0x00000120
        /*0880*/ 	.short	0x010a
        /*0882*/ 	.byte	0x15
	.zero		1


	//   ....[118]....
        /*0884*/ 	.word	0x000058f0
        /*0888*/ 	.word	0x000000ff
        /*088c*/ 	.word	0x00000100
        /*0890*/ 	.short	0x010b
        /*0892*/ 	.byte	0x15
	.zero		1


	//   ....[119]....
        /*0894*/ 	.word	0x00005900
        /*0898*/ 	.word	0x000000ff
        /*089c*/ 	.word	0x00000000
        /*08a0*/ 	.short	0x0101
        /*08a2*/ 	.byte	0x2e
	.zero		1


	//   ....[120]....
        /*08a4*/ 	.word	0x00005910
        /*08a8*/ 	.word	0x000000ff
        /*08ac*/ 	.word	0x00000128
        /*08b0*/ 	.short	0x010a
        /*08b2*/ 	.byte	0x15
	.zero		1


	//   ....[121]....
        /*08b4*/ 	.word	0x00005ac0
        /*08b8*/ 	.word	0x000000ff
        /*08bc*/ 	.word	0x00000108
        /*08c0*/ 	.short	0x010b
        /*08c2*/ 	.byte	0x15
	.zero		1


	//   ....[122]....
        /*08c4*/ 	.word	0x00005ad0
        /*08c8*/ 	.word	0x000000ff
        /*08cc*/ 	.word	0x00000000
        /*08d0*/ 	.short	0x0101
        /*08d2*/ 	.byte	0x27
	.zero		1


	//   ....[123]....
        /*08d4*/ 	.word	0x00005ae0
        /*08d8*/ 	.word	0x000000ff
        /*08dc*/ 	.word	0x00000130
        /*08e0*/ 	.short	0x010a
        /*08e2*/ 	.byte	0x15
	.zero		1


	//   ....[124]....
        /*08e4*/ 	.word	0x00005c90
        /*08e8*/ 	.word	0x000000ff
        /*08ec*/ 	.word	0x00000110
        /*08f0*/ 	.short	0x010b
        /*08f2*/ 	.byte	0x15
	.zero		1


	//   ....[125]....
        /*08f4*/ 	.word	0x00005ca0
        /*08f8*/ 	.word	0x000000ff
        /*08fc*/ 	.word	0x00000000
        /*0900*/ 	.short	0x0101
        /*0902*/ 	.byte	0x26
	.zero		1


	//   ....[126]....
        /*0904*/ 	.word	0x00005cb0
        /*0908*/ 	.word	0x000000ff
        /*090c*/ 	.word	0x00000138
        /*0910*/ 	.short	0x010a
        /*0912*/ 	.byte	0x15
	.zero		1


	//   ....[127]....
        /*0914*/ 	.word	0x00005f00
        /*0918*/ 	.word	0x000000ff
        /*091c*/ 	.word	0x00000118
        /*0920*/ 	.short	0x010b
        /*0922*/ 	.byte	0x15
	.zero		1


	//   ....[128]....
        /*0924*/ 	.word	0x00005f10
        /*0928*/ 	.word	0x000000ff
        /*092c*/ 	.word	0x00000000
        /*0930*/ 	.short	0x0101
        /*0932*/ 	.byte	0x25
	.zero		1


	//   ....[129]....
        /*0934*/ 	.word	0x00005f50
        /*0938*/ 	.word	0x000000ff
        /*093c*/ 	.word	0x00000120
        /*0940*/ 	.short	0x010a
        /*0942*/ 	.byte	0x15
	.zero		1


	//   ....[130]....
        /*0944*/ 	.word	0x00005f70
        /*0948*/ 	.word	0x000000ff
        /*094c*/ 	.word	0x00000128
        /*0950*/ 	.short	0x010a
        /*0952*/ 	.byte	0x15
	.zero		1


	//   ....[131]....
        /*0954*/ 	.word	0x00005f90
        /*0958*/ 	.word	0x000000ff
        /*095c*/ 	.word	0x00000130
        /*0960*/ 	.short	0x010a
        /*0962*/ 	.byte	0x15
	.zero		1


	//   ....[132]....
        /*0964*/ 	.word	0x00005fd0
        /*0968*/ 	.word	0x00000000
        /*096c*/ 	.word	0x00000138
        /*0970*/ 	.short	0x010a
        /*0972*/ 	.byte	0xff
	.zero		1


	//   ....[133]....
        /*0974*/ 	.word	0x00006340
        /*0978*/ 	.word	0x00000003
        /*097c*/ 	.word	0x00000150
        /*0980*/ 	.short	0x010a
        /*0982*/ 	.byte	0xff
	.zero		1


	//   ....[134]....
        /*0984*/ 	.word	0x000064c0
        /*0988*/ 	.word	0x00000000
        /*098c*/ 	.word	0x00000000
        /*0990*/ 	.short	0x0101
        /*0992*/ 	.byte	0xff
	.zero		1


	//   ....[135]....
        /*0994*/ 	.word	0x00006fe0
        /*0998*/ 	.word	0x000000ff
        /*099c*/ 	.word	0x00000100
        /*09a0*/ 	.short	0x010a
        /*09a2*/ 	.byte	0x2b
	.zero		1


	//   ....[136]....
        /*09a4*/ 	.word	0x00007000
        /*09a8*/ 	.word	0x00000065
        /*09ac*/ 	.word	0x00000170
        /*09b0*/ 	.short	0x010a
        /*09b2*/ 	.byte	0xff
	.zero		1


	//   ....[137]....
        /*09b4*/ 	.word	0x000070f0
        /*09b8*/ 	.word	0x000000ff
        /*09bc*/ 	.word	0x00000100
        /*09c0*/ 	.short	0x010a
        /*09c2*/ 	.byte	0x2b
	.zero		1


	//   ....[138]....
        /*09c4*/ 	.word	0x000071e0
        /*09c8*/ 	.word	0x00000065
        /*09cc*/ 	.word	0x00000170
        /*09d0*/ 	.short	0x010a
        /*09d2*/ 	.byte	0xff
	.zero		1


	//   ....[139]....
        /*09d4*/ 	.word	0x00007cf0
        /*09d8*/ 	.word	0x00000000
        /*09dc*/ 	.word	0x00000000
        /*09e0*/ 	.short	0x0101
        /*09e2*/ 	.byte	0xff
	.zero		1


	//   ....[140]....
        /*09e4*/ 	.word	0x00007d00
        /*09e8*/ 	.word	0x00000003
        /*09ec*/ 	.word	0x00000100
        /*09f0*/ 	.short	0x010a
        /*09f2*/ 	.byte	0xff
	.zero		1


	//   ....[141]....
        /*09f4*/ 	.word	0x00007de0
        /*09f8*/ 	.word	0x00000003
        /*09fc*/ 	.word	0x00000100
        /*0a00*/ 	.short	0x010a
        /*0a02*/ 	.byte	0xff
	.zero		1


	//   ....[142]....
        /*0a04*/ 	.word	0x00008990
        /*0a08*/ 	.word	0x0000003d
        /*0a0c*/ 	.word	0x00000000
        /*0a10*/ 	.short	0x0101
        /*0a12*/ 	.byte	0xff
	.zero		1


	//   ....[143]....
        /*0a14*/ 	.word	0x000089b0
        /*0a18*/ 	.word	0x0000003e
        /*0a1c*/ 	.word	0x00000100
        /*0a20*/ 	.short	0x010a
        /*0a22*/ 	.byte	0xff
	.zero		1


	//   ....[144]....
        /*0a24*/ 	.word	0x00008a80
        /*0a28*/ 	.word	0x0000003e
        /*0a2c*/ 	.word	0x00000100
        /*0a30*/ 	.short	0x010a
        /*0a32*/ 	.byte	0xff
	.zero		1


	//   ....[145]....
        /*0a34*/ 	.word	0x00009620
        /*0a38*/ 	.word	0x0000003d
        /*0a3c*/ 	.word	0x00000000
        /*0a40*/ 	.short	0x0101
        /*0a42*/ 	.byte	0xff
	.zero		1


	//   ....[146]....
        /*0a44*/ 	.word	0x00009640
        /*0a48*/ 	.word	0x0000003e
        /*0a4c*/ 	.word	0x00000100
        /*0a50*/ 	.short	0x010a
        /*0a52*/ 	.byte	0xff
	.zero		1


	//   ....[147]....
        /*0a54*/ 	.word	0x00009710
        /*0a58*/ 	.word	0x0000003e
        /*0a5c*/ 	.word	0x00000100
        /*0a60*/ 	.short	0x010a
        /*0a62*/ 	.byte	0xff
	.zero		1


	//   ....[148]....
        /*0a64*/ 	.word	0x00009b00
        /*0a68*/ 	.word	0x00000065
        /*0a6c*/ 	.word	0x00000000
        /*0a70*/ 	.short	0x0101
        /*0a72*/ 	.byte	0xff
	.zero		1


	//   ....[149]....
        /*0a74*/ 	.word	0x0000a300
        /*0a78*/ 	.word	0x00000003
        /*0a7c*/ 	.word	0x00000000
        /*0a80*/ 	.short	0x0101
        /*0a82*/ 	.byte	0xff
	.zero		1


	//   ....[150]....
        /*0a84*/ 	.word	0x0000a5c0
        /*0a88*/ 	.word	0x000000ff
        /*0a8c*/ 	.word	0x00000000
        /*0a90*/ 	.short	0x0101
        /*0a92*/ 	.byte	0x06
	.zero		1


	//   ....[151]....
        /*0a94*/ 	.word	0x0000a5e0
        /*0a98*/ 	.word	0x00000000
        /*0a9c*/ 	.word	0x000001c0
        /*0aa0*/ 	.short	0x010a
        /*0aa2*/ 	.byte	0xff
	.zero		1


	//   ....[152]....
        /*0aa4*/ 	.word	0x0000a640
        /*0aa8*/ 	.word	0x00000000
        /*0aac*/ 	.word	0x00000080
        /*0ab0*/ 	.short	0x010a
        /*0ab2*/ 	.byte	0xff
	.zero		1


	//   ....[153]....
        /*0ab4*/ 	.word	0x0000a6a0
        /*0ab8*/ 	.word	0x00000000
        /*0abc*/ 	.word	0x00000080
        /*0ac0*/ 	.short	0x010a
        /*0ac2*/ 	.byte	0xff
	.zero		1


	//   ....[154]....
        /*0ac4*/ 	.word	0x0000a6f0
        /*0ac8*/ 	.word	0x00000003
        /*0acc*/ 	.word	0x00000150
        /*0ad0*/ 	.short	0x010a
        /*0ad2*/ 	.byte	0xff
	.zero		1


	//   ....[155]....
        /*0ad4*/ 	.word	0x0000a750
        /*0ad8*/ 	.word	0x00000000
        /*0adc*/ 	.word	0x00000000
        /*0ae0*/ 	.short	0x010a
        /*0ae2*/ 	.byte	0xff
	.zero		1


	//   ....[156]....
        /*0ae4*/ 	.word	0x0000a7b0
        /*0ae8*/ 	.word	0x00000000
        /*0aec*/ 	.word	0x00000000
        /*0af0*/ 	.short	0x010a
        /*0af2*/ 	.byte	0xff
	.zero		1


	//   ....[157]....
        /*0af4*/ 	.word	0x0000a810
        /*0af8*/ 	.word	0x00000000
        /*0afc*/ 	.word	0x00000000
        /*0b00*/ 	.short	0x010a
        /*0b02*/ 	.byte	0xff
	.zero		1


	//   ....[158]....
        /*0b04*/ 	.word	0x0000a870
        /*0b08*/ 	.word	0x00000000
        /*0b0c*/ 	.word	0x00000000
        /*0b10*/ 	.short	0x010a
        /*0b12*/ 	.byte	0xff
	.zero		1


	//   ....[159]....
        /*0b14*/ 	.word	0x0000a8d0
        /*0b18*/ 	.word	0x00000000
        /*0b1c*/ 	.word	0x00000000
        /*0b20*/ 	.short	0x010a
        /*0b22*/ 	.byte	0xff
	.zero		1


	//   ....[160]....
        /*0b24*/ 	.word	0x0000a930
        /*0b28*/ 	.word	0x00000000
        /*0b2c*/ 	.word	0x00000000
        /*0b30*/ 	.short	0x010a
        /*0b32*/ 	.byte	0xff
	.zero		1


	//   ....[161]....
        /*0b34*/ 	.word	0x0000a990
        /*0b38*/ 	.word	0x00000000
        /*0b3c*/ 	.word	0x00000000
        /*0b40*/ 	.short	0x010a
        /*0b42*/ 	.byte	0xff
	.zero		1


	//   ....[162]....
        /*0b44*/ 	.word	0x0000a9f0
        /*0b48*/ 	.word	0x00000000
        /*0b4c*/ 	.word	0x00000000
        /*0b50*/ 	.short	0x010a
        /*0b52*/ 	.byte	0xff
	.zero		1


	//   ....[163]....
        /*0b54*/ 	.word	0x0000aa50
        /*0b58*/ 	.word	0x00000000
        /*0b5c*/ 	.word	0x00000000
        /*0b60*/ 	.short	0x010a
        /*0b62*/ 	.byte	0xff
	.zero		1


	//   ....[164]....
        /*0b64*/ 	.word	0x0000aab0
        /*0b68*/ 	.word	0x00000000
        /*0b6c*/ 	.word	0x00000000
        /*0b70*/ 	.short	0x010a
        /*0b72*/ 	.byte	0xff
	.zero		1


	//   ....[165]....
        /*0b74*/ 	.word	0x0000ab10
        /*0b78*/ 	.word	0x00000000
        /*0b7c*/ 	.word	0x00000000
        /*0b80*/ 	.short	0x010a
        /*0b82*/ 	.byte	0xff
	.zero		1


	//   ....[166]....
        /*0b84*/ 	.word	0x0000ab70
        /*0b88*/ 	.word	0x00000000
        /*0b8c*/ 	.word	0x00000000
        /*0b90*/ 	.short	0x010a
        /*0b92*/ 	.byte	0xff
	.zero		1


	//   ....[167]....
        /*0b94*/ 	.word	0x0000abd0
        /*0b98*/ 	.word	0x00000000
        /*0b9c*/ 	.word	0x00000000
        /*0ba0*/ 	.short	0x010a
        /*0ba2*/ 	.byte	0xff
	.zero		1


	//   ....[168]....
        /*0ba4*/ 	.word	0x0000ac30
        /*0ba8*/ 	.word	0x00000000
        /*0bac*/ 	.word	0x00000000
        /*0bb0*/ 	.short	0x010a
        /*0bb2*/ 	.byte	0xff
	.zero		1


	//   ....[169]....
        /*0bb4*/ 	.word	0x0000ac90
        /*0bb8*/ 	.word	0x00000000
        /*0bbc*/ 	.word	0x00000000
        /*0bc0*/ 	.short	0x010a
        /*0bc2*/ 	.byte	0xff
	.zero		1


	//   ....[170]....
        /*0bc4*/ 	.word	0x0000ace0
        /*0bc8*/ 	.word	0x00000002
        /*0bcc*/ 	.word	0x000001b0
        /*0bd0*/ 	.short	0x010a
        /*0bd2*/ 	.byte	0xff
	.zero		1


	//   ....[171]....
        /*0bd4*/ 	.word	0x0000ad40
        /*0bd8*/ 	.word	0x00000002
        /*0bdc*/ 	.word	0x00000160
        /*0be0*/ 	.short	0x010a
        /*0be2*/ 	.byte	0xff
	.zero		1


	//   ....[172]....
        /*0be4*/ 	.word	0x0000ad90
        /*0be8*/ 	.word	0x00000002
        /*0bec*/ 	.word	0x00000150
        /*0bf0*/ 	.short	0x010a
        /*0bf2*/ 	.byte	0xff
	.zero		1


	//   ....[173]....
        /*0bf4*/ 	.word	0x0000adf0
        /*0bf8*/ 	.word	0x00000000
        /*0bfc*/ 	.word	0x00000160
        /*0c00*/ 	.short	0x010a
        /*0c02*/ 	.byte	0xff
	.zero		1


	//   ....[174]....
        /*0c04*/ 	.word	0x0000ae50
        /*0c08*/ 	.word	0x00000000
        /*0c0c*/ 	.word	0x00000008
        /*0c10*/ 	.short	0x010a
        /*0c12*/ 	.byte	0xff
	.zero		1


	//   ....[175]....
        /*0c14*/ 	.word	0x0000af40
        /*0c18*/ 	.word	0x00000000
        /*0c1c*/ 	.word	0x00000008
        /*0c20*/ 	.short	0x010a
        /*0c22*/ 	.byte	0xff
	.zero		1


	//   ....[176]....
        /*0c24*/ 	.word	0x0000af90
        /*0c28*/ 	.word	0x00000000
        /*0c2c*/ 	.word	0x00000150
        /*0c30*/ 	.short	0x010a
        /*0c32*/ 	.byte	0xff
	.zero		1


	//   ....[177]....
        /*0c34*/ 	.word	0x0000aff0
        /*0c38*/ 	.word	0x00000000
        /*0c3c*/ 	.word	0x00000190
        /*0c40*/ 	.short	0x010a
        /*0c42*/ 	.byte	0xff
	.zero		1


	//   ....[178]....
        /*0c44*/ 	.word	0x0000b050
        /*0c48*/ 	.word	0x00000000
        /*0c4c*/ 	.word	0x00000000
        /*0c50*/ 	.short	0x010a
        /*0c52*/ 	.byte	0xff
	.zero		1


	//   ....[179]....
        /*0c54*/ 	.word	0x0000b0b0
        /*0c58*/ 	.word	0x00000000
        /*0c5c*/ 	.word	0x00000000
        /*0c60*/ 	.short	0x010a
        /*0c62*/ 	.byte	0xff
	.zero		1


	//   ....[180]....
        /*0c64*/ 	.word	0x0000b110
        /*0c68*/ 	.word	0x00000000
        /*0c6c*/ 	.word	0x00000000
        /*0c70*/ 	.short	0x010a
        /*0c72*/ 	.byte	0xff
	.zero		1


	//   ....[181]....
        /*0c74*/ 	.word	0x0000b170
        /*0c78*/ 	.word	0x00000000
        /*0c7c*/ 	.word	0x00000000
        /*0c80*/ 	.short	0x010a
        /*0c82*/ 	.byte	0xff
	.zero		1


	//   ....[182]....
        /*0c84*/ 	.word	0x0000b1d0
        /*0c88*/ 	.word	0x00000000
        /*0c8c*/ 	.word	0x000001d0
        /*0c90*/ 	.short	0x010a
        /*0c92*/ 	.byte	0xff
	.zero		1


	//   ....[183]....
        /*0c94*/ 	.word	0x0000b220
        /*0c98*/ 	.word	0x0000000c
        /*0c9c*/ 	.word	0x00000150
        /*0ca0*/ 	.short	0x010a
        /*0ca2*/ 	.byte	0xff
	.zero		1


	//   ....[184]....
        /*0ca4*/ 	.word	0x0000b280
        /*0ca8*/ 	.word	0x00000000
        /*0cac*/ 	.word	0x00000148
        /*0cb0*/ 	.short	0x010a
        /*0cb2*/ 	.byte	0xff
	.zero		1


	//   ....[185]....
        /*0cb4*/ 	.word	0x0000b2e0
        /*0cb8*/ 	.word	0x00000000
        /*0cbc*/ 	.word	0x00000120
        /*0cc0*/ 	.short	0x010a
        /*0cc2*/ 	.byte	0xff
	.zero		1


	//   ....[186]....
        /*0cc4*/ 	.word	0x0000b340
        /*0cc8*/ 	.word	0x00000000
        /*0ccc*/ 	.word	0x00000128
        /*0cd0*/ 	.short	0x010a
        /*0cd2*/ 	.byte	0xff
	.zero		1


	//   ....[187]....
        /*0cd4*/ 	.word	0x0000b3a0
        /*0cd8*/ 	.word	0x00000000
        /*0cdc*/ 	.word	0x00000130
        /*0ce0*/ 	.short	0x010a
        /*0ce2*/ 	.byte	0xff
	.zero		1


	//   ....[188]....
        /*0ce4*/ 	.word	0x0000b400
        /*0ce8*/ 	.word	0x00000000
        /*0cec*/ 	.word	0x00000138
        /*0cf0*/ 	.short	0x010a
        /*0cf2*/ 	.byte	0xff
	.zero		1


	//   ....[189]....
        /*0cf4*/ 	.word	0x0000b460
        /*0cf8*/ 	.word	0x00000000
        /*0cfc*/ 	.word	0x00000120
        /*0d00*/ 	.short	0x010a
        /*0d02*/ 	.byte	0xff
	.zero		1


	//   ....[190]....
        /*0d04*/ 	.word	0x0000b4c0
        /*0d08*/ 	.word	0x00000000
        /*0d0c*/ 	.word	0x00000128
        /*0d10*/ 	.short	0x010a
        /*0d12*/ 	.byte	0xff
	.zero		1


	//   ....[191]....
        /*0d14*/ 	.word	0x0000b520
        /*0d18*/ 	.word	0x00000000
        /*0d1c*/ 	.word	0x00000130
        /*0d20*/ 	.short	0x010a
        /*0d22*/ 	.byte	0xff
	.zero		1


	//   ....[192]....
        /*0d24*/ 	.word	0x0000b570
        /*0d28*/ 	.word	0x00000003
        /*0d2c*/ 	.word	0x00000150
        /*0d30*/ 	.short	0x010a
        /*0d32*/ 	.byte	0xff
	.zero		1


	//   ....[193]....
        /*0d34*/ 	.word	0x0000b5d0
        /*0d38*/ 	.word	0x00000002
        /*0d3c*/ 	.word	0x00000100
        /*0d40*/ 	.short	0x010a
        /*0d42*/ 	.byte	0xff
	.zero		1


	//   ....[194]....
        /*0d44*/ 	.word	0x0000b620
        /*0d48*/ 	.word	0x00000065
        /*0d4c*/ 	.word	0x00000170
        /*0d50*/ 	.short	0x010a
        /*0d52*/ 	.byte	0xff
	.zero		1


	//   ....[195]....
        /*0d54*/ 	.word	0x0000b670
        /*0d58*/ 	.word	0x00000003
        /*0d5c*/ 	.word	0x00000100
        /*0d60*/ 	.short	0x010a
        /*0d62*/ 	.byte	0xff
	.zero		1


	//   ....[196]....
        /*0d64*/ 	.word	0x0000b6c0
        /*0d68*/ 	.word	0x0000003e
        /*0d6c*/ 	.word	0x00000100
        /*0d70*/ 	.short	0x010a
        /*0d72*/ 	.byte	0xff
	.zero		1


	//   ....[197]....
        /*0d74*/ 	.word	0x0000b710
        /*0d78*/ 	.word	0x0000003e
        /*0d7c*/ 	.word	0x00000100
        /*0d80*/ 	.short	0x010a
        /*0d82*/ 	.byte	0xff
	.zero		1


	//----- nvinfo : EIATTR_NUM_MBARRIERS
	.align		4
.L_47:
        /*0d84*/ 	.byte	0x03, 0x38
        /*0d86*/ 	.short	0x003b


	//----- nvinfo : EIATTR_EXIT_INSTR_OFFSETS
	.align		4
        /*0d88*/ 	.byte	0x04, 0x1c
        /*0d8a*/ 	.short	(.L_49 - .L_48)


	//   ....[0]....
.L_48:
        /*0d8c*/ 	.word	0x000034b0


	//   ....[1]....
        /*0d90*/ 	.word	0x000039c0


	//   ....[2]....
        /*0d94*/ 	.word	0x00003a20


	//   ....[3]....
        /*0d98*/ 	.word	0x00004cd0


	//   ....[4]....
        /*0d9c*/ 	.word	0x00006000


	//   ....[5]....
        /*0da0*/ 	.word	0x00006040


	//   ....[6]....
        /*0da4*/ 	.word	0x0000a4b0


	//   ....[7]....
        /*0da8*/ 	.word	0x0000a520


	//   ....[8]....
        /*0dac*/ 	.word	0x0000a550


	//   ....[9]....
        /*0db0*/ 	.word	0x0000a5d0


	//----- nvinfo : EIATTR_MAX_THREADS
	.align		4
.L_49:
        /*0db4*/ 	.byte	0x04, 0x05
        /*0db6*/ 	.short	(.L_51 - .L_50)
.L_50:
        /*0db8*/ 	.word	0x00000100
        /*0dbc*/ 	.word	0x00000001
        /*0dc0*/ 	.word	0x00000001


	//----- nvinfo : EIATTR_CRS_STACK_SIZE
	.align		4
.L_51:
        /*0dc4*/ 	.byte	0x04, 0x1e
        /*0dc6*/ 	.short	(.L_53 - .L_52)
.L_52:
        /*0dc8*/ 	.word	0x00000000


	//----- nvinfo : EIATTR_CBANK_PARAM_SIZE
	.align		4
.L_53:
        /*0dcc*/ 	.byte	0x03, 0x19
        /*0dce*/ 	.short	0x0800


	//----- nvinfo : EIATTR_PARAM_CBANK
	.align		4
        /*0dd0*/ 	.byte	0x04, 0x0a
        /*0dd2*/ 	.short	(.L_55 - .L_54)
	.align		4
.L_54:
        /*0dd4*/ 	.word	index@(.nv.constant0._ZN7cutlass13device_kernelINS_4gemm6kernel13GemmUniversalIN4cute5tupleIJiiiiEEENS1_10collective13CollectiveMmaINS1_35MainloopSm100TmaUmmaWarpSpecializedILi16ELi2ELi4ENS5_IJNS4_1CILi2EEENSA_ILi4EEENSA_ILi1EEEEEEEENS5_IJNSA_ILi128EEENSA_ILi256EEENSA_ILi32EEEEEENS_10bfloat16_tENS5_IJlSD_lEEESK_SL_NS4_8TiledMMAINS4_8MMA_AtomIJNS4_26SM100_MMA_F16BF16_2x1SM_SSISK_SK_fLi128ELi256ELNS4_4UMMA5MajorE0ELSQ_0ELNSP_7ScaleInE0ELSR_0EEEEEENS4_6LayoutINS5_IJSD_SD_SD_EEENS5_IJNSA_ILi0EEESW_SW_EEEEENS5_IJNS4_10UnderscoreESZ_SZ_EEEEENS4_28SM100_TMA_2SM_LOAD_MULTICASTENS4_14ComposedLayoutINS4_7SwizzleILi2ELi4ELi3EEENS4_18smem_ptr_flag_bitsILi16EEENSU_INS5_IJNSA_ILi8EEESI_EEENS5_IJSI_SD_EEEEEEEvNS4_8identityENS4_18SM100_TMA_2SM_LOADES1C_vS1D_EENS_8epilogue10collective18CollectiveEpilogueINS1G_23Sm100TmaWarpSpecializedILi4ELi2ELi32ELb1ELb0EEEJNS5_IJNSA_ILi64EEESH_SI_EEENS5_IJNSU_IS1L_SD_EENSU_INS5_IJSI_SB_EEENS5_IJSD_SG_EEEEEEEESK_SL_SK_SL_NS1G_6fusion15FusionCallbacksIS1K_NS1S_17LinearCombinationISK_fSK_fLNS_15FloatRoundStyleE2EEES1M_S1R_JEEENS4_5SM1004TMEM4LOAD26SM100_TMEM_LOAD_32dp32b32xENS4_13SM90_TMA_LOADES1C_NS4_39AutoVectorizingCopyWithAssumedAlignmentILi128EEENS4_14SM90_TMA_STOREES1C_S24_S24_EEEvvEEEEvNT_6ParamsE)
        /*0dd8*/ 	.short	0x0380
        /*0dda*/ 	.short	0x0800


	//----- nvinfo : EIATTR_SW_WAR
	.align		4
.L_55:
        /*0ddc*/ 	.byte	0x04, 0x36
        /*0dde*/ 	.short	(.L_57 - .L_56)
.L_56:
        /*0de0*/ 	.word	0x00000008
.L_57:


//--------------------- .nv.callgraph             --------------------------
	.section	.nv.callgraph,"",@"SHT_CUDA_CALLGRAPH"
	.align	4
	.sectionentsize	8
	.align		4
        /*0000*/ 	.word	0x00000000
	.align		4
        /*0004*/ 	.word	0xffffffff
	.align		4
        /*0008*/ 	.word	index@(_ZN7cutlass13device_kernelINS_4gemm6kernel13GemmUniversalIN4cute5tupleIJiiiiEEENS1_10collective13CollectiveMmaINS1_35MainloopSm100TmaUmmaWarpSpecializedILi16ELi2ELi4ENS5_IJNS4_1CILi2EEENSA_ILi4EEENSA_ILi1EEEEEEEENS5_IJNSA_ILi128EEENSA_ILi256EEENSA_ILi32EEEEEENS_10bfloat16_tENS5_IJlSD_lEEESK_SL_NS4_8TiledMMAINS4_8MMA_AtomIJNS4_26SM100_MMA_F16BF16_2x1SM_SSISK_SK_fLi128ELi256ELNS4_4UMMA5MajorE0ELSQ_0ELNSP_7ScaleInE0ELSR_0EEEEEENS4_6LayoutINS5_IJSD_SD_SD_EEENS5_IJNSA_ILi0EEESW_SW_EEEEENS5_IJNS4_10UnderscoreESZ_SZ_EEEEENS4_28SM100_TMA_2SM_LOAD_MULTICASTENS4_14ComposedLayoutINS4_7SwizzleILi2ELi4ELi3EEENS4_18smem_ptr_flag_bitsILi16EEENSU_INS5_IJNSA_ILi8EEESI_EEENS5_IJSI_SD_EEEEEEEvNS4_8identityENS4_18SM100_TMA_2SM_LOADES1C_vS1D_EENS_8epilogue10collective18CollectiveEpilogueINS1G_23Sm100TmaWarpSpecializedILi4ELi2ELi32ELb1ELb0EEEJNS5_IJNSA_ILi64EEESH_SI_EEENS5_IJNSU_IS1L_SD_EENSU_INS5_IJSI_SB_EEENS5_IJSD_SG_EEEEEEEESK_SL_SK_SL_NS1G_6fusion15FusionCallbacksIS1K_NS1S_17LinearCombinationISK_fSK_fLNS_15FloatRoundStyleE2EEES1M_S1R_JEEENS4_5SM1004TMEM4LOAD26SM100_TMEM_LOAD_32dp32b32xENS4_13SM90_TMA_LOADES1C_NS4_39AutoVectorizingCopyWithAssumedAlignmentILi128EEENS4_14SM90_TMA_STOREES1C_S24_S24_EEEvvEEEEvNT_6ParamsE)
	.align		4
        /*000c*/ 	.word	index@(__assertfail)
	.align		4
        /*0010*/ 	.word	0x00000000
	.align		4
        /*0014*/ 	.word	0xfffffffe
	.align		4
        /*0018*/ 	.word	0x00000000
	.align		4
        /*001c*/ 	.word	0xfffffffd
	.align		4
        /*0020*/ 	.word	0x00000000
	.align		4
        /*0024*/ 	.word	0xfffffffc


//--------------------- .nv.constant4             --------------------------
	.section	.nv.constant4,"a",@progbits
	.align	8
	.align		8
.nv.constant4:
        /*0000*/ 	.dword	__assertfail
	.align		8
        /*0008*/ 	.dword	__unnamed_1
	.align		8
        /*0010*/ 	.dword	__unnamed_2
	.align		8
        /*0018*/ 	.dword	_ZN40_INTERNAL_c3f2d451_4_k_cu_c04fa529_225664cuda3std3__45__cpo5beginE
	.align		8
        /*0020*/ 	.dword	_ZN40_INTERNAL_c3f2d451_4_k_cu_c04fa529_225664cuda3std3__45__cpo3endE
	.align		8
        /*0028*/ 	.dword	_ZN40_INTERNAL_c3f2d451_4_k_cu_c04fa529_225664cuda3std3__45__cpo6cbeginE
	.align		8
        /*0030*/ 	.dword	_ZN40_INTERNAL_c3f2d451_4_k_cu_c04fa529_225664cuda3std3__45__cpo4cendE
	.align		8
        /*0038*/ 	.dword	_ZN40_INTERNAL_c3f2d451_4_k_cu_c04fa529_225664cuda3std3__442_GLOBAL__N__c3f2d451_4_k_cu_c04fa529_225666ignoreE
	.align		8
        /*0040*/ 	.dword	_ZN40_INTERNAL_c3f2d451_4_k_cu_c04fa529_225664cuda3std3__419piecewise_constructE
	.align		8
        /*0048*/ 	.dword	_ZN40_INTERNAL_c3f2d451_4_k_cu_c04fa529_225664cuda3std3__48in_placeE
	.align		8
        /*0050*/ 	.dword	_ZN40_INTERNAL_c3f2d451_4_k_cu_c04fa529_225664cuda3std6ranges3__45__cpo4swapE
	.align		8
        /*0058*/ 	.dword	_ZN40_INTERNAL_c3f2d451_4_k_cu_c04fa529_225664cuda3std6ranges3__45__cpo9iter_moveE
	.align		8
        /*0060*/ 	.dword	_ZN40_INTERNAL_c3f2d451_4_k_cu_c04fa529_225664cute7productE
	.align		8
        /*0068*/ 	.dword	_ZN40_INTERNAL_c3f2d451_4_k_cu_c04fa529_225664cute1_E
	.align		8
        /*0070*/ 	.dword	$str$25
	.align		8
        /*0078*/ 	.dword	$str$26
	.align		8
        /*0080*/ 	.dword	$str$27
	.align		8
        /*0088*/ 	.dword	$str$28


//--------------------- .text._ZN7cutlass13device_kernelINS_4gemm6kernel13GemmUniversalIN4cute5tupleIJiiiiEEENS1_10collective13CollectiveMmaINS1_35MainloopSm100TmaUmmaWarpSpecializedILi16ELi2ELi4ENS5_IJNS4_1CILi2EEENSA_ILi4EEENSA_ILi1EEEEEEEENS5_IJNSA_ILi128EEENSA_ILi256EEENSA_ILi32EEEEEENS_10bfloat16_tENS5_IJlSD_lEEESK_SL_NS4_8TiledMMAINS4_8MMA_AtomIJNS4_26SM100_MMA_F16BF16_2x1SM_SSISK_SK_fLi128ELi256ELNS4_4UMMA5MajorE0ELSQ_0ELNSP_7ScaleInE0ELSR_0EEEEEENS4_6LayoutINS5_IJSD_SD_SD_EEENS5_IJNSA_ILi0EEESW_SW_EEEEENS5_IJNS4_10UnderscoreESZ_SZ_EEEEENS4_28SM100_TMA_2SM_LOAD_MULTICASTENS4_14ComposedLayoutINS4_7SwizzleILi2ELi4ELi3EEENS4_18smem_ptr_flag_bitsILi16EEENSU_INS5_IJNSA_ILi8EEESI_EEENS5_IJSI_SD_EEEEEEEvNS4_8identityENS4_18SM100_TMA_2SM_LOADES1C_vS1D_EENS_8epilogue10collective18CollectiveEpilogueINS1G_23Sm100TmaWarpSpecializedILi4ELi2ELi32ELb1ELb0EEEJNS5_IJNSA_ILi64EEESH_SI_EEENS5_IJNSU_IS1L_SD_EENSU_INS5_IJSI_SB_EEENS5_IJSD_SG_EEEEEEEESK_SL_SK_SL_NS1G_6fusion15FusionCallbacksIS1K_NS1S_17LinearCombinationISK_fSK_fLNS_15FloatRoundStyleE2EEES1M_S1R_JEEENS4_5SM1004TMEM4LOAD26SM100_TMEM_LOAD_32dp32b32xENS4_13SM90_TMA_LOADES1C_NS4_39AutoVectorizingCopyWithAssumedAlignmentILi128EEENS4_14SM90_TMA_STOREES1C_S24_S24_EEEvvEEEEvNT_6ParamsE --------------------------
	.section	.text._ZN7cutlass13device_kernelINS_4gemm6kernel13GemmUniversalIN4cute5tupleIJiiiiEEENS1_10collective13CollectiveMmaINS1_35MainloopSm100TmaUmmaWarpSpecializedILi16ELi2ELi4ENS5_IJNS4_1CILi2EEENSA_ILi4EEENSA_ILi1EEEEEEEENS5_IJNSA_ILi128EEENSA_ILi256EEENSA_ILi32EEEEEENS_10bfloat16_tENS5_IJlSD_lEEESK_SL_NS4_8TiledMMAINS4_8MMA_AtomIJNS4_26SM100_MMA_F16BF16_2x1SM_SSISK_SK_fLi128ELi256ELNS4_4UMMA5MajorE0ELSQ_0ELNSP_7ScaleInE0ELSR_0EEEEEENS4_6LayoutINS5_IJSD_SD_SD_EEENS5_IJNSA_ILi0EEESW_SW_EEEEENS5_IJNS4_10UnderscoreESZ_SZ_EEEEENS4_28SM100_TMA_2SM_LOAD_MULTICASTENS4_14ComposedLayoutINS4_7SwizzleILi2ELi4ELi3EEENS4_18smem_ptr_flag_bitsILi16EEENSU_INS5_IJNSA_ILi8EEESI_EEENS5_IJSI_SD_EEEEEEEvNS4_8identityENS4_18SM100_TMA_2SM_LOADES1C_vS1D_EENS_8epilogue10collective18CollectiveEpilogueINS1G_23Sm100TmaWarpSpecializedILi4ELi2ELi32ELb1ELb0EEEJNS5_IJNSA_ILi64EEESH_SI_EEENS5_IJNSU_IS1L_SD_EENSU_INS5_IJSI_SB_EEENS5_IJSD_SG_EEEEEEEESK_SL_SK_SL_NS1G_6fusion15FusionCallbacksIS1K_NS1S_17LinearCombinationISK_fSK_fLNS_15FloatRoundStyleE2EEES1M_S1R_JEEENS4_5SM1004TMEM4LOAD26SM100_TMEM_LOAD_32dp32b32xENS4_13SM90_TMA_LOADES1C_NS4_39AutoVectorizingCopyWithAssumedAlignmentILi128EEENS4_14SM90_TMA_STOREES1C_S24_S24_EEEvvEEEEvNT_6ParamsE,"ax",@progbits
	.align	128
.text._ZN7cutlass13device_kernelINS_4gemm6kernel13GemmUniversalIN4cute5tupleIJiiiiEEENS1_10collective13CollectiveMmaINS1_35MainloopSm100TmaUmmaWarpSpecializedILi16ELi2ELi4ENS5_IJNS4_1CILi2EEENSA_ILi4EEENSA_ILi1EEEEEEEENS5_IJNSA_ILi128EEENSA_ILi256EEENSA_ILi32EEEEEENS_10bfloat16_tENS5_IJlSD_lEEESK_SL_NS4_8TiledMMAINS4_8MMA_AtomIJNS4_26SM100_MMA_F16BF16_2x1SM_SSISK_SK_fLi128ELi256ELNS4_4UMMA5MajorE0ELSQ_0ELNSP_7ScaleInE0ELSR_0EEEEEENS4_6LayoutINS5_IJSD_SD_SD_EEENS5_IJNSA_ILi0EEESW_SW_EEEEENS5_IJNS4_10UnderscoreESZ_SZ_EEEEENS4_28SM100_TMA_2SM_LOAD_MULTICASTENS4_14ComposedLayoutINS4_7SwizzleILi2ELi4ELi3EEENS4_18smem_ptr_flag_bitsILi16EEENSU_INS5_IJNSA_ILi8EEESI_EEENS5_IJSI_SD_EEEEEEEvNS4_8identityENS4_18SM100_TMA_2SM_LOADES1C_vS1D_EENS_8epilogue10collective18CollectiveEpilogueINS1G_23Sm100TmaWarpSpecializedILi4ELi2ELi32ELb1ELb0EEEJNS5_IJNSA_ILi64EEESH_SI_EEENS5_IJNSU_IS1L_SD_EENSU_INS5_IJSI_SB_EEENS5_IJSD_SG_EEEEEEEESK_SL_SK_SL_NS1G_6fusion15FusionCallbacksIS1K_NS1S_17LinearCombinationISK_fSK_fLNS_15FloatRoundStyleE2EEES1M_S1R_JEEENS4_5SM1004TMEM4LOAD26SM100_TMEM_LOAD_32dp32b32xENS4_13SM90_TMA_LOADES1C_NS4_39AutoVectorizingCopyWithAssumedAlignmentILi128EEENS4_14SM90_TMA_STOREES1C_S24_S24_EEEvvEEEEvNT_6ParamsE:
        .type           _ZN7cutlass13device_kernelINS_4gemm6kernel13GemmUniversalIN4cute5tupleIJiiiiEEENS1_10collective13CollectiveMmaINS1_35MainloopSm100TmaUmmaWarpSpecializedILi16ELi2ELi4ENS5_IJNS4_1CILi2EEENSA_ILi4EEENSA_ILi1EEEEEEEENS5_IJNSA_ILi128EEENSA_ILi256EEENSA_ILi32EEEEEENS_10bfloat16_tENS5_IJlSD_lEEESK_SL_NS4_8TiledMMAINS4_8MMA_AtomIJNS4_26SM100_MMA_F16BF16_2x1SM_SSISK_SK_fLi128ELi256ELNS4_4UMMA5MajorE0ELSQ_0ELNSP_7ScaleInE0ELSR_0EEEEEENS4_6LayoutINS5_IJSD_SD_SD_EEENS5_IJNSA_ILi0EEESW_SW_EEEEENS5_IJNS4_10UnderscoreESZ_SZ_EEEEENS4_28SM100_TMA_2SM_LOAD_MULTICASTENS4_14ComposedLayoutINS4_7SwizzleILi2ELi4ELi3EEENS4_18smem_ptr_flag_bitsILi16EEENSU_INS5_IJNSA_ILi8EEESI_EEENS5_IJSI_SD_EEEEEEEvNS4_8identityENS4_18SM100_TMA_2SM_LOADES1C_vS1D_EENS_8epilogue10collective18CollectiveEpilogueINS1G_23Sm100TmaWarpSpecializedILi4ELi2ELi32ELb1ELb0EEEJNS5_IJNSA_ILi64EEESH_SI_EEENS5_IJNSU_IS1L_SD_EENSU_INS5_IJSI_SB_EEENS5_IJSD_SG_EEEEEEEESK_SL_SK_SL_NS1G_6fusion15FusionCallbacksIS1K_NS1S_17LinearCombinationISK_fSK_fLNS_15FloatRoundStyleE2EEES1M_S1R_JEEENS4_5SM1004TMEM4LOAD26SM100_TMEM_LOAD_32dp32b32xENS4_13SM90_TMA_LOADES1C_NS4_39AutoVectorizingCopyWithAssumedAlignmentILi128EEENS4_14SM90_TMA_STOREES1C_S24_S24_EEEvvEEEEvNT_6ParamsE,@function
        .size           _ZN7cutlass13device_kernelINS_4gemm6kernel13GemmUniversalIN4cute5tupleIJiiiiEEENS1_10collective13CollectiveMmaINS1_35MainloopSm100TmaUmmaWarpSpecializedILi16ELi2ELi4ENS5_IJNS4_1CILi2EEENSA_ILi4EEENSA_ILi1EEEEEEEENS5_IJNSA_ILi128EEENSA_ILi256EEENSA_ILi32EEEEEENS_10bfloat16_tENS5_IJlSD_lEEESK_SL_NS4_8TiledMMAINS4_8MMA_AtomIJNS4_26SM100_MMA_F16BF16_2x1SM_SSISK_SK_fLi128ELi256ELNS4_4UMMA5MajorE0ELSQ_0ELNSP_7ScaleInE0ELSR_0EEEEEENS4_6LayoutINS5_IJSD_SD_SD_EEENS5_IJNSA_ILi0EEESW_SW_EEEEENS5_IJNS4_10UnderscoreESZ_SZ_EEEEENS4_28SM100_TMA_2SM_LOAD_MULTICASTENS4_14ComposedLayoutINS4_7SwizzleILi2ELi4ELi3EEENS4_18smem_ptr_flag_bitsILi16EEENSU_INS5_IJNSA_ILi8EEESI_EEENS5_IJSI_SD_EEEEEEEvNS4_8identityENS4_18SM100_TMA_2SM_LOADES1C_vS1D_EENS_8epilogue10collective18CollectiveEpilogueINS1G_23Sm100TmaWarpSpecializedILi4ELi2ELi32ELb1ELb0EEEJNS5_IJNSA_ILi64EEESH_SI_EEENS5_IJNSU_IS1L_SD_EENSU_INS5_IJSI_SB_EEENS5_IJSD_SG_EEEEEEEESK_SL_SK_SL_NS1G_6fusion15FusionCallbacksIS1K_NS1S_17LinearCombinationISK_fSK_fLNS_15FloatRoundStyleE2EEES1M_S1R_JEEENS4_5SM1004TMEM4LOAD26SM100_TMEM_LOAD_32dp32b32xENS4_13SM90_TMA_LOADES1C_NS4_39AutoVectorizingCopyWithAssumedAlignmentILi128EEENS4_14SM90_TMA_STOREES1C_S24_S24_EEEvvEEEEvNT_6ParamsE,(.L_x_234 - _ZN7cutlass13device_kernelINS_4gemm6kernel13GemmUniversalIN4cute5tupleIJiiiiEEENS1_10collective13CollectiveMmaINS1_35MainloopSm100TmaUmmaWarpSpecializedILi16ELi2ELi4ENS5_IJNS4_1CILi2EEENSA_ILi4EEENSA_ILi1EEEEEEEENS5_IJNSA_ILi128EEENSA_ILi256EEENSA_ILi32EEEEEENS_10bfloat16_tENS5_IJlSD_lEEESK_SL_NS4_8TiledMMAINS4_8MMA_AtomIJNS4_26SM100_MMA_F16BF16_2x1SM_SSISK_SK_fLi128ELi256ELNS4_4UMMA5MajorE0ELSQ_0ELNSP_7ScaleInE0ELSR_0EEEEEENS4_6LayoutINS5_IJSD_SD_SD_EEENS5_IJNSA_ILi0EEESW_SW_EEEEENS5_IJNS4_10UnderscoreESZ_SZ_EEEEENS4_28SM100_TMA_2SM_LOAD_MULTICASTENS4_14ComposedLayoutINS4_7SwizzleILi2ELi4ELi3EEENS4_18smem_ptr_flag_bitsILi16EEENSU_INS5_IJNSA_ILi8EEESI_EEENS5_IJSI_SD_EEEEEEEvNS4_8identityENS4_18SM100_TMA_2SM_LOADES1C_vS1D_EENS_8epilogue10collective18CollectiveEpilogueINS1G_23Sm100TmaWarpSpecializedILi4ELi2ELi32ELb1ELb0EEEJNS5_IJNSA_ILi64EEESH_SI_EEENS5_IJNSU_IS1L_SD_EENSU_INS5_IJSI_SB_EEENS5_IJSD_SG_EEEEEEEESK_SL_SK_SL_NS1G_6fusion15FusionCallbacksIS1K_NS1S_17LinearCombinationISK_fSK_fLNS_15FloatRoundStyleE2EEES1M_S1R_JEEENS4_5SM1004TMEM4LOAD26SM100_TMEM_LOAD_32dp32b32xENS4_13SM90_TMA_LOADES1C_NS4_39AutoVectorizingCopyWithAssumedAlignmentILi128EEENS4_14SM90_TMA_STOREES1C_S24_S24_EEEvvEEEEvNT_6ParamsE)
        .other          _ZN7cutlass13device_kernelINS_4gemm6kernel13GemmUniversalIN4cute5tupleIJiiiiEEENS1_10collective13CollectiveMmaINS1_35MainloopSm100TmaUmmaWarpSpecializedILi16ELi2ELi4ENS5_IJNS4_1CILi2EEENSA_ILi4EEENSA_ILi1EEEEEEEENS5_IJNSA_ILi128EEENSA_ILi256EEENSA_ILi32EEEEEENS_10bfloat16_tENS5_IJlSD_lEEESK_SL_NS4_8TiledMMAINS4_8MMA_AtomIJNS4_26SM100_MMA_F16BF16_2x1SM_SSISK_SK_fLi128ELi256ELNS4_4UMMA5MajorE0ELSQ_0ELNSP_7ScaleInE0ELSR_0EEEEEENS4_6LayoutINS5_IJSD_SD_SD_EEENS5_IJNSA_ILi0EEESW_SW_EEEEENS5_IJNS4_10UnderscoreESZ_SZ_EEEEENS4_28SM100_TMA_2SM_LOAD_MULTICASTENS4_14ComposedLayoutINS4_7SwizzleILi2ELi4ELi3EEENS4_18smem_ptr_flag_bitsILi16EEENSU_INS5_IJNSA_ILi8EEESI_EEENS5_IJSI_SD_EEEEEEEvNS4_8identityENS4_18SM100_TMA_2SM_LOADES1C_vS1D_EENS_8epilogue10collective18CollectiveEpilogueINS1G_23Sm100TmaWarpSpecializedILi4ELi2ELi32ELb1ELb0EEEJNS5_IJNSA_ILi64EEESH_SI_EEENS5_IJNSU_IS1L_SD_EENSU_INS5_IJSI_SB_EEENS5_IJSD_SG_EEEEEEEESK_SL_SK_SL_NS1G_6fusion15FusionCallbacksIS1K_NS1S_17LinearCombinationISK_fSK_fLNS_15FloatRoundStyleE2EEES1M_S1R_JEEENS4_5SM1004TMEM4LOAD26SM100_TMEM_LOAD_32dp32b32xENS4_13SM90_TMA_LOADES1C_NS4_39AutoVectorizingCopyWithAssumedAlignmentILi128EEENS4_14SM90_TMA_STOREES1C_S24_S24_EEEvvEEEEvNT_6ParamsE,@"STO_CUDA_ENTRY STV_DEFAULT"
_ZN7cutlass13device_kernelINS_4gemm6kernel13GemmUniversalIN4cute5tupleIJiiiiEEENS1_10collective13CollectiveMmaINS1_35MainloopSm100TmaUmmaWarpSpecializedILi16ELi2ELi4ENS5_IJNS4_1CILi2EEENSA_ILi4EEENSA_ILi1EEEEEEEENS5_IJNSA_ILi128EEENSA_ILi256EEENSA_ILi32EEEEEENS_10bfloat16_tENS5_IJlSD_lEEESK_SL_NS4_8TiledMMAINS4_8MMA_AtomIJNS4_26SM100_MMA_F16BF16_2x1SM_SSISK_SK_fLi128ELi256ELNS4_4UMMA5MajorE0ELSQ_0ELNSP_7ScaleInE0ELSR_0EEEEEENS4_6LayoutINS5_IJSD_SD_SD_EEENS5_IJNSA_ILi0EEESW_SW_EEEEENS5_IJNS4_10UnderscoreESZ_SZ_EEEEENS4_28SM100_TMA_2SM_LOAD_MULTICASTENS4_14ComposedLayoutINS4_7SwizzleILi2ELi4ELi3EEENS4_18smem_ptr_flag_bitsILi16EEENSU_INS5_IJNSA_ILi8EEESI_EEENS5_IJSI_SD_EEEEEEEvNS4_8identityENS4_18SM100_TMA_2SM_LOADES1C_vS1D_EENS_8epilogue10collective18CollectiveEpilogueINS1G_23Sm100TmaWarpSpecializedILi4ELi2ELi32ELb1ELb0EEEJNS5_IJNSA_ILi64EEESH_SI_EEENS5_IJNSU_IS1L_SD_EENSU_INS5_IJSI_SB_EEENS5_IJSD_SG_EEEEEEEESK_SL_SK_SL_NS1G_6fusion15FusionCallbacksIS1K_NS1S_17LinearCombinationISK_fSK_fLNS_15FloatRoundStyleE2EEES1M_S1R_JEEENS4_5SM1004TMEM4LOAD26SM100_TMEM_LOAD_32dp32b32xENS4_13SM90_TMA_LOADES1C_NS4_39AutoVectorizingCopyWithAssumedAlignmentILi128EEENS4_14SM90_TMA_STOREES1C_S24_S24_EEEvvEEEEvNT_6ParamsE:
[----:B------:R-:W1:Y:S01]  /*0000*/  LDC R1, c[0x0][0x37c] ;  /* 0x0000df00ff017b82 */ /* 0x000e620000000800 */
[----:B------:R-:W2:Y:S01]  /*0010*/  S2R R98, SR_TID.X ;  /* 0x0000000000627919 */ /* 0x000ea20000002100 */
[----:B------:R-:W3:Y:S06]  /*0020*/  LDCU.64 UR8, c[0x0][0x890] ;  /* 0x00011200ff0877ac */ /* 0x000eec0008000a00 */
[----:B------:R-:W4:Y:S01]  /*0030*/  S2UR UR4, SR_CgaCtaId ;  /* 0x00000000000479c3 */ /* 0x000f220000008800 */
[----:B------:R-:W-:Y:S02]  /*0040*/  PRMT R84, RZ, 0x7610, R84 ;  /* 0x00007610ff547816 */ /* 0x000fe40000000054 */
[----:B------:R-:W-:-:S02]  /*0050*/  ELECT P0, URZ, PT ;  /* 0x0000000000ff782f */ /* 0x000fc40003800000 */
[----:B---3--:R-:W-:-:S04]  /*0060*/  ISETP.NE.U32.AND P1, PT, RZ, UR8, PT ;  /* 0x00000008ff007c0c */ /* 0x008fc8000bf25070 */
[----:B------:R-:W-:Y:S01]  /*0070*/  ISETP.NE.AND.EX P2, PT, RZ, UR9, PT, P1 ;  /* 0x00000009ff007c0c */ /* 0x000fe2000bf45310 */
[----:B----4-:R-:W-:Y:S02]  /*0080*/  ULOP3.LUT UR33, UR4, 0x1, URZ, 0xc0, !UPT ;  /* 0x0000000104217892 */ /* 0x010fe4000f8ec0ff */
[----:B------:R-:W-:Y:S01]  /*0090*/  ULOP3.LUT UR34, UR4, 0x1, URZ, 0x3c, !UPT ;  /* 0x0000000104227892 */ /* 0x000fe2000f8e3cff */
[----:B--2---:R-:W-:-:S05]  /*00a0*/  SHF.R.U32.HI R85, RZ, 0x5, R98 ;  /* 0x00000005ff557819 */ /* 0x004fca0000011662 */
[----:B------:R-:W2:Y:S02]  /*00b0*/  SHFL.IDX PT, R0, R85, RZ, 0x1f ;  /* 0x00001fff55007589 */ /* 0x000ea400000e0000 */
[----:B--2---:R-:W-:Y:S02]  /*00c0*/  R2UR UR22, R0 ;  /* 0x00000000001672ca */ /* 0x004fe400000e0000 */
[----:B-1----:R-:W-:-:S13]  /*00d0*/  @P2 BRA `(.L_x_0) ;  /* 0x0000000000302947 */ /* 0x002fda0003800000 */
[----:B------:R-:W1:Y:S02]  /*00e0*/  LDCU.64 UR4, c[0x0][0x888] ;  /* 0x00011100ff0477ac */ /* 0x000e640008000a00 */
[----:B-1----:R-:W-:-:S04]  /*00f0*/  UISETP.NE.U32.AND UP0, UPT, UR4, URZ, UPT ;  /* 0x000000ff0400728c */ /* 0x002fc8000bf05070 */
[----:B------:R-:W-:-:S09]  /*0100*/  UISETP.NE.AND.EX UP0, UPT, UR5, URZ, UPT, UP0 ;  /* 0x000000ff0500728c */ /* 0x000fd2000bf05300 */
[----:B------:R-:W-:Y:S05]  /*0110*/  BRA.U !UP0, `(.L_x_1) ;  /* 0x0000000108147547 */ /* 0x000fea000b800000 */
[----:B------:R-:W1:Y:S01]  /*0120*/  LDC.64 R2, c[0x0][0x888] ;  /* 0x00022200ff027b82 */ /* 0x000e620000000a00 */
[----:B------:R-:W1:Y:S02]  /*0130*/  LDCU.64 UR4, c[0x0][0x358] ;  /* 0x00006b00ff0477ac */ /* 0x000e640008000a00 */
[----:B-1----:R1:W5:Y:S01]  /*0140*/  LDG.E R41, desc[UR4][R2.64] ;  /* 0x0000000402297981 */ /* 0x002362000c1e1900 */
[----:B------:R-:W-:Y:S01]  /*0150*/  HFMA2 R84, -RZ, RZ, 0, 5.9604644775390625e-08 ;  /* 0x00000001ff547431 */ /* 0x000fe200000001ff */
[----:B------:R-:W-:Y:S05]  /*0160*/  BRA `(.L_x_0) ;  /* 0x00000000000c7947 */ /* 0x000fea0003800000 */
.L_x_1:
[----:B------:R-:W1:Y:S01]  /*0170*/  LDCU UR4, c[0x0][0x880] ;  /* 0x00011000ff0477ac */ /* 0x000e620008000800 */
[----:B------:R-:W-:Y:S01]  /*0180*/  HFMA2 R84, -RZ, RZ, 0, 5.9604644775390625e-08 ;  /* 0x00000001ff547431 */ /* 0x000fe200000001ff */
[----:B-1----:R-:W-:-:S07]  /*0190*/  MOV R41, UR4 ;  /* 0x0000000400297c02 */ /* 0x002fce0008000f00 */
.L_x_0:
[----:B------:R-:W2:Y:S02]  /*01a0*/  LDCU.64 UR4, c[0x0][0x8b0] ;  /* 0x00011600ff0477ac */ /* 0x000ea40008000a00 */
[----:B--2---:R-:W-:-:S04]  /*01b0*/  UISETP.NE.U32.AND UP0, UPT, UR4, URZ, UPT ;  /* 0x000000ff0400728c */ /* 0x004fc8000bf05070 */
[----:B------:R-:W-:-:S09]  /*01c0*/  UISETP.NE.AND.EX UP0, UPT, UR5, URZ, UPT, UP0 ;  /* 0x000000ff0500728c */ /* 0x000fd2000bf05300 */
[----:B------:R-:W-:Y:S05]  /*01d0*/  BRA.U UP0, `(.L_x_2) ;  /* 0x0000000100287547 */ /* 0x000fea000b800000 */
[----:B------:R-:W2:Y:S02]  /*01e0*/  LDCU.64 UR4, c[0x0][0x8a8] ;  /* 0x00011500ff0477ac */ /* 0x000ea40008000a00 */
[----:B--2---:R-:W-:-:S04]  /*01f0*/  UISETP.NE.U32.AND UP0, UPT, UR4, URZ, UPT ;  /* 0x000000ff0400728c */ /* 0x004fc8000bf05070 */
[----:B------:R-:W-:-:S09]  /*0200*/  UISETP.NE.AND.EX UP0, UPT, UR5, URZ, UPT, UP0 ;  /* 0x000000ff0500728c */ /* 0x000fd2000bf05300 */
[----:B------:R-:W-:Y:S05]  /*0210*/  BRA.U !UP0, `(.L_x_3) ;  /* 0x0000000108107547 */ /* 0x000fea000b800000 */
[----:B------:R-:W2:Y:S01]  /*0220*/  LDC.64 R38, c[0x0][0x8a8] ;  /* 0x00022a00ff267b82 */ /* 0x000ea20000000a00 */
[----:B------:R-:W2:Y:S02]  /*0230*/  LDCU.64 UR4, c[0x0][0x358] ;  /* 0x00006b00ff0477ac */ /* 0x000ea40008000a00 */
[----:B--2---:R2:W5:Y:S01]  /*0240*/  LDG.E R38, desc[UR4][R38.64] ;  /* 0x0000000426267981 */ /* 0x004562000c1e1900 */
[----:B------:R-:W-:Y:S05]  /*0250*/  BRA `(.L_x_2) ;  /* 0x0000000000087947 */ /* 0x000fea0003800000 */
.L_x_3:
[----:B------:R-:W2:Y:S02]  /*0260*/  LDCU UR4, c[0x0][0x8a0] ;  /* 0x00011400ff0477ac */ /* 0x000ea40008000800 */
[----:B--2---:R-:W-:Y:S02]  /*0270*/  MOV R38, UR4 ;  /* 0x0000000400267c02 */ /* 0x004fe40008000f00 */
.L_x_2:
[----:B------:R-:W-:Y:S01]  /*0280*/  IMAD.U32 R0, RZ, RZ, UR22 ;  /* 0x00000016ff007e24 */ /* 0x000fe2000f8e00ff */
[----:B------:R-:W-:Y:S04]  /*0290*/  BSSY.RECONVERGENT B0, `(.L_x_4) ;  /* 0x000000c000007945 */ /* 0x000fe80003800200 */
[C---:B------:R-:W-:Y:S02]  /*02a0*/  ISETP.NE.OR P3, PT, R0.reuse, 0x1, !P0 ;  /* 0x000000010000780c */ /* 0x040fe40004765670 */
[----:B------:R-:W-:-:S11]  /*02b0*/  ISETP.NE.OR P2, PT, R0, 0x3, !P0 ;  /* 0x000000030000780c */ /* 0x000fd60004745670 */
[----:B------:R-:W-:Y:S05]  /*02c0*/  @P3 BRA `(.L_x_5) ;  /* 0x0000000000203947 */ /* 0x000fea0003800000 */
[----:B------:R-:W3:Y:S02]  /*02d0*/  LDCU.64 UR4, c[0x0][0x348] ;  /* 0x00006900ff0477ac */ /* 0x000ee40008000a00 */
[----:B---3--:R-:W-:Y:S02]  /*02e0*/  UIADD3 UR6, UP1, UPT, UR4, 0x80, URZ ;  /* 0x0000008004067890 */ /* 0x008fe4000ff3e0ff */
[----:B------:R-:W-:Y:S02]  /*02f0*/  UIADD3 UR4, UP0, UPT, UR4, 0x180, URZ ;  /* 0x0000018004047890 */ /* 0x000fe4000ff1e0ff */
[----:B------:R-:W-:Y:S02]  /*0300*/  UIADD3.X UR7, UPT, UPT, URZ, UR5, URZ, UP1, !UPT ;  /* 0x00000005ff077290 */ /* 0x000fe40008ffe4ff */
[----:B------:R-:W-:-:S07]  /*0310*/  UIADD3.X UR5, UPT, UPT, URZ, UR5, URZ, UP0, !UPT ;  /* 0x00000005ff057290 */ /* 0x000fce00087fe4ff */
[----:B------:R3:W-:Y:S02]  /*0320*/  UTMACCTL.PF [UR6] ;  /* 0x00000000060079b9 */ /* 0x0007e40008040000 */
[----:B------:R3:W-:Y:S02]  /*0330*/  UTMACCTL.PF [UR4] ;  /* 0x00000000040079b9 */ /* 0x0007e40008040000 */
[----:B---3--:R-:W-:Y:S01]  /*0340*/  NOP ;  /* 0x0000000000007918 */ /* 0x008fe20000000000 */
.L_x_5:
[----:B------:R-:W-:Y:S05]  /*0350*/  BSYNC.RECONVERGENT B0 ;  /* 0x0000000000007941 */ /* 0x000fea0003800200 */
.L_x_4:
[----:B------:R-:W-:Y:S04]  /*0360*/  BSSY.RECONVERGENT B0, `(.L_x_6) ;  /* 0x000000a000007945 */ /* 0x000fe80003800200 */
        /* <DEDUP_REMOVED lines=9> */
.L_x_7:
[----:B------:R-:W-:Y:S05]  /*0400*/  BSYNC.RECONVERGENT B0 ;  /* 0x0000000000007941 */ /* 0x000fea0003800200 */
.L_x_6:
[----:B------:R-:W3:Y:S01]  /*0410*/  LDCU.64 UR4, c[0x0][0x888] ;  /* 0x00011100ff0477ac */ /* 0x000ee20008000a00 */
[----:B------:R-:W-:Y:S01]  /*0420*/  ISETP.NE.AND.EX P1, PT, RZ, UR9, PT, P1 ;  /* 0x00000009ff007c0c */ /* 0x000fe2000bf25310 */
[----:B------:R-:W-:Y:S01]  /*0430*/  UPLOP3.LUT UP4, UPT, UPT, UPT, UPT, 0x80, 0x8 ;  /* 0x000000000008789c */ /* 0x000fe20003f8f070 */
[----:B---3--:R-:W-:-:S04]  /*0440*/  ISETP.NE.U32.AND P2, PT, RZ, UR4, PT ;  /* 0x00000004ff007c0c */ /* 0x008fc8000bf45070 */
[----:B------:R-:W-:-:S13]  /*0450*/  ISETP.NE.AND.EX P2, PT, RZ, UR5, PT, P2 ;  /* 0x00000005ff007c0c */ /* 0x000fda000bf45320 */
[----:B------:R-:W-:Y:S05]  /*0460*/  @P2 BRA P1, `(.L_x_8) ;  /* 0x0000000000282947 */ /* 0x000fea0000800000 */
[----:B------:R-:W-:Y:S01]  /*0470*/  UISETP.NE.U32.AND UP0, UPT, UR8, URZ, UPT ;  /* 0x000000ff0800728c */ /* 0x000fe2000bf05070 */
[----:B-----5:R-:W-:Y:S01]  /*0480*/  FSETP.NEU.AND P1, PT, R41, RZ, PT ;  /* 0x000000ff2900720b */ /* 0x020fe20003f2d000 */
[----:B------:R-:W-:Y:S02]  /*0490*/  UISETP.NE.U32.AND UP2, UPT, UR4, URZ, UPT ;  /* 0x000000ff0400728c */ /* 0x000fe4000bf45070 */
[----:B------:R-:W-:Y:S02]  /*04a0*/  UISETP.NE.AND.EX UP1, UPT, UR9, URZ, UPT, UP0 ;  /* 0x000000ff0900728c */ /* 0x000fe4000bf25300 */
[----:B------:R-:W-:-:S04]  /*04b0*/  UISETP.NE.AND.EX UP0, UPT, UR5, URZ, UPT, UP2 ;  /* 0x000000ff0500728c */ /* 0x000fc8000bf05320 */
[----:B------:R-:W-:-:S04]  /*04c0*/  USEL UR4, URZ, 0xffffffff, UP0 ;  /* 0xffffffffff047887 */ /* 0x000fc80008000000 */
[----:B------:R-:W-:Y:S01]  /*04d0*/  VOTEU.ANY UP0, P1 ;  /* 0x0000000000ff7886 */ /* 0x000fe20000800100 */
[----:B------:R-:W-:-:S04]  /*04e0*/  @!UP1 USEL UR4, URZ, 0xffffffff, UP0 ;  /* 0xffffffffff049887 */ /* 0x000fc80008000000 */
[----:B------:R-:W-:-:S04]  /*04f0*/  ULOP3.LUT UR4, UR4, 0x1, URZ, 0xc0, !UPT ;  /* 0x0000000104047892 */ /* 0x000fc8000f8ec0ff */
[----:B------:R-:W-:-:S11]  /*0500*/  UISETP.NE.U32.AND UP4, UPT, UR4, 0x1, UPT ;  /* 0x000000010400788c */ /* 0x000fd6000bf85070 */
.L_x_8:
[----:B------:R-:W3:Y:S01]  /*0510*/  SHFL.IDX PT, R0, R85, RZ, 0x1f ;  /* 0x00001fff55007589 */ /* 0x000ee200000e0000 */
[----:B------:R-:W-:-:S04]  /*0520*/  UISETP.NE.AND UP0, UPT, UR22, 0x2, UPT ;  /* 0x000000021600788c */ /* 0x000fc8000bf05270 */
[----:B------:R-:W-:Y:S02]  /*0530*/  UISETP.EQ.AND UP1, UPT, UR33, URZ, !UP0 ;  /* 0x000000ff2100728c */ /* 0x000fe4000c722270 */
[----:B------:R-:W-:-:S04]  /*0540*/  USEL UR53, URZ, 0x1, UP0 ;  /* 0x00000001ff357887 */ /* 0x000fc80008000000 */
[----:B------:R-:W-:Y:S02]  /*0550*/  PLOP3.LUT P3, PT, P0, PT, UP1, 0x80, 0x8 ;  /* 0x000000000008781c */ /* 0x000fe4000076f018 */
[----:B---3--:R-:W-:-:S13]  /*0560*/  ISETP.NE.AND P1, PT, R0, RZ, PT ;  /* 0x000000ff0000720c */ /* 0x008fda0003f25270 */
[----:B------:R-:W-:Y:S05]  /*0570*/  @P1 BRA `(.L_x_9) ;  /* 0x0000000000c41947 */ /* 0x000fea0003800000 */
[----:B------:R-:W-:Y:S01]  /*0580*/  ELECT P1, URZ, PT ;  /* 0x0000000000ff782f */ /* 0x000fe20003820000 */
[----:B------:R-:W-:-:S12]  /*0590*/  BSSY.RECONVERGENT B0, `(.L_x_9) ;  /* 0x000002f000007945 */ /* 0x000fd80003800200 */
[----:B------:R-:W-:Y:S05]  /*05a0*/  @!P1 BRA `(.L_x_10) ;  /* 0x0000000000b49947 */ /* 0x000fea0003800000 */
[----:B------:R-:W3:Y:S01]  /*05b0*/  S2UR UR5, SR_CgaCtaId ;  /* 0x00000000000579c3 */ /* 0x000ee20000008800 */
[----:B------:R-:W-:Y:S01]  /*05c0*/  UMOV UR4, 0x400 ;  /* 0x0000040000047882 */ /* 0x000fe20000000000 */
[----:B------:R-:W-:Y:S01]  /*05d0*/  UMOV UR8, 0x1 ;  /* 0x0000000100087882 */ /* 0x000fe20000000000 */
[----:B------:R-:W-:Y:S01]  /*05e0*/  UMOV UR6, 0x4 ;  /* 0x0000000400067882 */ /* 0x000fe20000000000 */
[----:B------:R-:W-:-:S04]  /*05f0*/  UIADD3 UR8, UPT, UPT, -UR8, 0x100000, URZ ;  /* 0x0010000008087890 */ /* 0x000fc8000fffe1ff */
[----:B------:R-:W-:Y:S02]  /*0600*/  USHF.L.U32 UR9, UR8, 0xb, URZ ;  /* 0x0000000b08097899 */ /* 0x000fe400080006ff */
[----:B------:R-:W-:Y:S02]  /*0610*/  USHF.L.U32 UR8, UR8, 0x1, URZ ;  /* 0x0000000108087899 */ /* 0x000fe400080006ff */
[----:B------:R-:W-:-:S04]  /*0620*/  UIADD3 UR6, UPT, UPT, -UR6, 0x100000, URZ ;  /* 0x0010000006067890 */ /* 0x000fc8000fffe1ff */
[----:B------:R-:W-:Y:S02]  /*0630*/  USHF.L.U32 UR7, UR6, 0xb, URZ ;  /* 0x0000000b06077899 */ /* 0x000fe400080006ff */
[----:B------:R-:W-:Y:S02]  /*0640*/  USHF.L.U32 UR6, UR6, 0x1, URZ ;  /* 0x0000000106067899 */ /* 0x000fe400080006ff */
[----:B---3--:R-:W-:Y:S01]  /*0650*/  ULEA UR4, UR5, UR4, 0x18 ;  /* 0x0000000405047291 */ /* 0x008fe2000f8ec0ff */
[----:B------:R-:W3:Y:S11]  /*0660*/  FENCE.VIEW.ASYNC.S ;  /* 0x00000000000073c6 */ /* 0x000ef60000000000 */
[----:B---3--:R3:W4:Y:S01]  /*0670*/  SYNCS.EXCH.64 URZ, [UR4], UR8 ;  /* 0x0000000804ff75b2 */ /* 0x0087220008000100 */
[----:B------:R3:W1:Y:S01]  /*0680*/  SYNCS.EXCH.64 URZ, [UR4+0x80], UR6 ;  /* 0x0000800604ff75b2 */ /* 0x0006620008000100 */
        /* <DEDUP_REMOVED lines=29> */
[----:B------:R3:W1:Y:S02]  /*0860*/  SYNCS.EXCH.64 URZ, [UR4+0xf8], UR6 ;  /* 0x0000f80604ff75b2 */ /* 0x0006640008000100 */
[----:B---34-:R-:W-:Y:S01]  /*0870*/  NOP ;  /* 0x0000000000007918 */ /* 0x018fe20000000000 */
.L_x_10:
[----:B------:R-:W-:Y:S05]  /*0880*/  BSYNC.RECONVERGENT B0 ;  /* 0x0000000000007941 */ /* 0x000fea0003800200 */
.L_x_9:
[----:B------:R-:W3:Y:S01]  /*0890*/  SHFL.IDX PT, R0, R85, RZ, 0x1f ;  /* 0x00001fff55007589 */ /* 0x000ee200000e0000 */
[----:B------:R-:W-:Y:S01]  /*08a0*/  NOP ;  /* 0x0000000000007918 */ /* 0x000fe20000000000 */
[----:B---3--:R-:W-:-:S13]  /*08b0*/  ISETP.NE.AND P1, PT, R0, 0x1, PT ;  /* 0x000000010000780c */ /* 0x008fda0003f25270 */
[----:B------:R-:W-:Y:S05]  /*08c0*/  @P1 BRA `(.L_x_11) ;  /* 0x0000000000581947 */ /* 0x000fea0003800000 */
        /* <DEDUP_REMOVED lines=9> */
[----:B------:R-:W-:Y:S01]  /*0960*/  USHF.L.U32 UR6, UR6, 0x1, URZ ;  /* 0x0000000106067899 */ /* 0x000fe200080006ff */
[----:B------:R-:W-:Y:S01]  /*0970*/  ELECT P1, URZ, PT ;  /* 0x0000000000ff782f */ /* 0x000fe20003820000 */
[----:B---3--:R-:W-:Y:S01]  /*0980*/  ULEA UR4, UR5, UR4, 0x18 ;  /* 0x0000000405047291 */ /* 0x008fe2000f8ec0ff */
[----:B------:R-:W3:Y:S11]  /*0990*/  FENCE.VIEW.ASYNC.S ;  /* 0x00000000000073c6 */ /* 0x000ef60000000000 */
[----:B---3--:R3:W4:Y:S01]  /*09a0*/  SYNCS.EXCH.64 URZ, [UR4+0x100], UR8 ;  /* 0x0001000804ff75b2 */ /* 0x0087220008000100 */
[----:B------:R3:W1:Y:S01]  /*09b0*/  SYNCS.EXCH.64 URZ, [UR4+0x120], UR6 ;  /* 0x0001200604ff75b2 */ /* 0x0006620008000100 */
[----:B------:R3:W1:Y:S01]  /*09c0*/  SYNCS.EXCH.64 URZ, [UR4+0x108], UR8 ;  /* 0x0001080804ff75b2 */ /* 0x0006620008000100 */
[----:B------:R3:W1:Y:S01]  /*09d0*/  SYNCS.EXCH.64 URZ, [UR4+0x128], UR6 ;  /* 0x0001280604ff75b2 */ /* 0x0006620008000100 */
[----:B------:R3:W1:Y:S01]  /*09e0*/  SYNCS.EXCH.64 URZ, [UR4+0x110], UR8 ;  /* 0x0001100804ff75b2 */ /* 0x0006620008000100 */
[----:B------:R3:W1:Y:S01]  /*09f0*/  SYNCS.EXCH.64 URZ, [UR4+0x130], UR6 ;  /* 0x0001300604ff75b2 */ /* 0x0006620008000100 */
[----:B------:R3:W1:Y:S01]  /*0a00*/  SYNCS.EXCH.64 URZ, [UR4+0x118], UR8 ;  /* 0x0001180804ff75b2 */ /* 0x0006620008000100 */
[----:B------:R3:W1:Y:S01]  /*0a10*/  SYNCS.EXCH.64 URZ, [UR4+0x138], UR6 ;  /* 0x0001380604ff75b2 */ /* 0x0006620008000100 */
[----:B------:R-:W-:Y:S01]  /*0a20*/  NOP ;  /* 0x0000000000007918 */ /* 0x000fe20000000000 */
.L_x_11:
[----:B------:R-:W2:Y:S01]  /*0a30*/  SHFL.IDX PT, R0, R85, RZ, 0x1f ;  /* 0x00001fff55007589 */ /* 0x000ea200000e0000 */
[----:B------:R-:W-:Y:S01]  /*0a40*/  NOP ;  /* 0x0000000000007918 */ /* 0x000fe20000000000 */
[----:B--2---:R-:W-:-:S13]  /*0a50*/  ISETP.NE.AND P1, PT, R0, 0x3, PT ;  /* 0x000000030000780c */ /* 0x004fda0003f25270 */
[----:B------:R-:W-:Y:S05]  /*0a60*/  @P1 BRA `(.L_x_12) ;  /* 0x0000000000301947 */ /* 0x000fea0003800000 */
[----:B---3--:R-:W2:Y:S01]  /*0a70*/  S2UR UR6, SR_CgaCtaId ;  /* 0x00000000000679c3 */ /* 0x008ea20000008800 */
[----:B------:R-:W-:Y:S01]  /*0a80*/  UMOV UR4, 0x400 ;  /* 0x0000040000047882 */ /* 0x000fe20000000000 */
[----:B------:R-:W-:Y:S01]  /*0a90*/  UMOV UR5, 0x20 ;  /* 0x0000002000057882 */ /* 0x000fe20000000000 */
[----:B------:R-:W-:Y:S01]  /*0aa0*/  ELECT P1, URZ, PT ;  /* 0x0000000000ff782f */ /* 0x000fe20003820000 */
[----:B--2---:R-:W-:Y:S02]  /*0ab0*/  ULEA UR6, UR6, UR4, 0x18 ;  /* 0x0000000406067291 */ /* 0x004fe4000f8ec0ff */
[----:B------:R-:W-:-:S04]  /*0ac0*/  UIADD3 UR4, UPT, UPT, -UR5, 0x100000, URZ ;  /* 0x0010000005047890 */ /* 0x000fc8000fffe1ff */
[----:B------:R-:W-:Y:S02]  /*0ad0*/  USHF.L.U32 UR5, UR4, 0xb, URZ ;  /* 0x0000000b04057899 */ /* 0x000fe400080006ff */
[----:B------:R-:W-:Y:S01]  /*0ae0*/  USHF.L.U32 UR4, UR4, 0x1, URZ ;  /* 0x0000000104047899 */ /* 0x000fe200080006ff */
[----:B------:R-:W2:Y:S11]  /*0af0*/  FENCE.VIEW.ASYNC.S ;  /* 0x00000000000073c6 */ /* 0x000eb60000000000 */
[----:B--2---:R2:W3:Y:S01]  /*0b00*/  SYNCS.EXCH.64 URZ, [UR6+0x140], UR4 ;  /* 0x0001400406ff75b2 */ /* 0x0044e20008000100 */
[----:B------:R2:W1:Y:S01]  /*0b10*/  SYNCS.EXCH.64 URZ, [UR6+0x148], UR4 ;  /* 0x0001480406ff75b2 */ /* 0x0004620008000100 */
[----:B------:R-:W-:Y:S01]  /*0b20*/  NOP ;  /* 0x0000000000007918 */ /* 0x000fe20000000000 */
.L_x_12:
[----:B------:R-:W4:Y:S01]  /*0b30*/  SHFL.IDX PT, R0, R85, RZ, 0x1f ;  /* 0x00001fff55007589 */ /* 0x000f2200000e0000 */
[----:B------:R-:W-:Y:S01]  /*0b40*/  NOP ;  /* 0x0000000000007918 */ /* 0x000fe20000000000 */
[----:B----4-:R-:W-:-:S13]  /*0b50*/  ISETP.NE.AND P1, PT, R0, 0x4, PT ;  /* 0x000000040000780c */ /* 0x010fda0003f25270 */
[----:B------:R-:W-:Y:S05]  /*0b60*/  @P1 BRA `(.L_x_13) ;  /* 0x00000000004c1947 */ /* 0x000fea0003800000 */
[----:B--2---:R-:W2:Y:S01]  /*0b70*/  S2UR UR5, SR_CgaCtaId ;  /* 0x00000000000579c3 */ /* 0x004ea20000008800 */
[----:B---3--:R-:W-:Y:S01]  /*0b80*/  UMOV UR4, 0x720 ;  /* 0x0000072000047882 */ /* 0x008fe20000000000 */
[----:B------:R-:W-:Y:S01]  /*0b90*/  UMOV UR6, 0x400 ;  /* 0x0000040000067882 */ /* 0x000fe20000000000 */
[----:B------:R-:W-:Y:S01]  /*0ba0*/  USEL UR4, UR4, 0x620, UP4 ;  /* 0x0000062004047887 */ /* 0x000fe2000a000000 */
[----:B------:R-:W-:Y:S01]  /*0bb0*/  UMOV UR8, 0x1 ;  /* 0x0000000100087882 */ /* 0x000fe20000000000 */
[----:B------:R-:W-:Y:S01]  /*0bc0*/  ELECT P1, URZ, PT ;  /* 0x0000000000ff782f */ /* 0x000fe20003820000 */
[----:B------:R-:W-:-:S04]  /*0bd0*/  UIADD3 UR8, UPT, UPT, -UR8, 0x100000, URZ ;  /* 0x0010000008087890 */ /* 0x000fc8000fffe1ff */
[----:B------:R-:W-:Y:S02]  /*0be0*/  USHF.L.U32 UR9, UR8, 0xb, URZ ;  /* 0x0000000b08097899 */ /* 0x000fe400080006ff */
[----:B------:R-:W-:Y:S02]  /*0bf0*/  USHF.L.U32 UR8, UR8, 0x1, URZ ;  /* 0x0000000108087899 */ /* 0x000fe400080006ff */
[----:B--2---:R-:W-:Y:S02]  /*0c00*/  ULEA UR6, UR5, UR6, 0x18 ;  /* 0x0000000605067291 */ /* 0x004fe4000f8ec0ff */
[----:B------:R-:W-:-:S04]  /*0c10*/  UIADD3 UR4, UPT, UPT, -UR4, 0x100000, URZ ;  /* 0x0010000004047890 */ /* 0x000fc8000fffe1ff */
[----:B------:R-:W-:Y:S02]  /*0c20*/  USHF.L.U32 UR5, UR4, 0xb, URZ ;  /* 0x0000000b04057899 */ /* 0x000fe400080006ff */
[----:B------:R-:W-:Y:S01]  /*0c30*/  USHF.L.U32 UR4, UR4, 0x1, URZ ;  /* 0x0000000104047899 */ /* 0x000fe200080006ff */
[----:B------:R-:W2:Y:S03]  /*0c40*/  FENCE.VIEW.ASYNC.S ;  /* 0x00000000000073c6 */ /* 0x000ea60000000000 */
[----:B--2---:R4:W2:Y:S08]  /*0c50*/  SYNCS.EXCH.64 URZ, [UR6+0x150], UR8 ;  /* 0x0001500806ff75b2 */ /* 0x0048b00008000100 */
[----:B------:R4:W3:Y:S01]  /*0c60*/  SYNCS.EXCH.64 URZ, [UR6+0x160], UR4 ;  /* 0x0001600406ff75b2 */ /* 0x0008e20008000100 */
[----:B------:R4:W1:Y:S01]  /*0c70*/  SYNCS.EXCH.64 URZ, [UR6+0x158], UR8 ;  /* 0x0001580806ff75b2 */ /* 0x0008620008000100 */
[----:B------:R4:W1:Y:S02]  /*0c80*/  SYNCS.EXCH.64 URZ, [UR6+0x168], UR4 ;  /* 0x0001680406ff75b2 */ /* 0x0008640008000100 */
[----:B----4-:R-:W-:Y:S01]  /*0c90*/  NOP ;  /* 0x0000000000007918 */ /* 0x010fe20000000000 */
.L_x_13:
[----:B------:R-:W4:Y:S01]  /*0ca0*/  SHFL.IDX PT, R0, R85, RZ, 0x1f ;  /* 0x00001fff55007589 */ /* 0x000f2200000e0000 */
[----:B------:R-:W-:Y:S01]  /*0cb0*/  NOP ;  /* 0x0000000000007918 */ /* 0x000fe20000000000 */
[----:B----4-:R-:W-:-:S13]  /*0cc0*/  ISETP.NE.AND P1, PT, R0, 0x5, PT ;  /* 0x000000050000780c */ /* 0x010fda0003f25270 */
[----:B------:R-:W-:Y:S05]  /*0cd0*/  @P1 BRA `(.L_x_14) ;  /* 0x0000000000581947 */ /* 0x000fea0003800000 */
[----:B--2---:R-:W2:Y:S01]  /*0ce0*/  S2UR UR5, SR_CgaCtaId ;  /* 0x00000000000579c3 */ /* 0x004ea20000008800 */
[----:B---3--:R-:W-:Y:S01]  /*0cf0*/  UMOV UR4, 0x400 ;  /* 0x0000040000047882 */ /* 0x008fe20000000000 */
        /* <DEDUP_REMOVED lines=9> */
[----:B--2---:R-:W-:Y:S01]  /*0d90*/  ULEA UR4, UR5, UR4, 0x18 ;  /* 0x0000000405047291 */ /* 0x004fe2000f8ec0ff */
[----:B------:R-:W2:Y:S11]  /*0da0*/  FENCE.VIEW.ASYNC.S ;  /* 0x00000000000073c6 */ /* 0x000eb60000000000 */
[----:B--2---:R4:W2:Y:S01]  /*0db0*/  SYNCS.EXCH.64 URZ, [UR4+0x170], UR6 ;  /* 0x0001700604ff75b2 */ /* 0x0048a20008000100 */
[----:B------:R4:W3:Y:S01]  /*0dc0*/  SYNCS.EXCH.64 URZ, [UR4+0x190], UR8 ;  /* 0x0001900804ff75b2 */ /* 0x0008e20008000100 */
[----:B------:R4:W1:Y:S01]  /*0dd0*/  SYNCS.EXCH.64 URZ, [UR4+0x178], UR6 ;  /* 0x0001780604ff75b2 */ /* 0x0008620008000100 */
[----:B------:R4:W1:Y:S01]  /*0de0*/  SYNCS.EXCH.64 URZ, [UR4+0x198], UR8 ;  /* 0x0001980804ff75b2 */ /* 0x0008620008000100 */
[----:B------:R4:W1:Y:S01]  /*0df0*/  SYNCS.EXCH.64 URZ, [UR4+0x180], UR6 ;  /* 0x0001800604ff75b2 */ /* 0x0008620008000100 */
[----:B------:R4:W1:Y:S01]  /*0e00*/  SYNCS.EXCH.64 URZ, [UR4+0x1a0], UR8 ;  /* 0x0001a00804ff75b2 */ /* 0x0008620008000100 */
[----:B------:R4:W1:Y:S01]  /*0e10*/  SYNCS.EXCH.64 URZ, [UR4+0x188], UR6 ;  /* 0x0001880604ff75b2 */ /* 0x0008620008000100 */
[----:B------:R4:W1:Y:S02]  /*0e20*/  SYNCS.EXCH.64 URZ, [UR4+0x1a8], UR8 ;  /* 0x0001a80804ff75b2 */ /* 0x0008640008000100 */
[----:B----4-:R-:W-:Y:S01]  /*0e30*/  NOP ;  /* 0x0000000000007918 */ /* 0x010fe20000000000 */
.L_x_14:
[----:B------:R-:W4:Y:S01]  /*0e40*/  SHFL.IDX PT, R0, R85, RZ, 0x1f ;  /* 0x00001fff55007589 */ /* 0x000f2200000e0000 */
[----:B------:R-:W-:Y:S01]  /*0e50*/  ISETP.NE.OR P0, PT, RZ, UR22, !P0 ;  /* 0x00000016ff007c0c */ /* 0x000fe2000c705670 */
[----:B------:R-:W-:Y:S01]  /*0e60*/  NOP ;  /* 0x0000000000007918 */ /* 0x000fe20000000000 */
[----:B----4-:R-:W-:-:S13]  /*0e70*/  ISETP.NE.AND P1, PT, R0, 0x3, PT ;  /* 0x000000030000780c */ /* 0x010fda0003f25270 */
[----:B------:R-:W-:Y:S05]  /*0e80*/  @P1 BRA `(.L_x_15) ;  /* 0x0000000000381947 */ /* 0x000fea0003800000 */
[----:B--2---:R-:W2:Y:S01]  /*0e90*/  S2UR UR5, SR_CgaCtaId ;  /* 0x00000000000579c3 */ /* 0x004ea20000008800 */
[----:B---3--:R-:W-:Y:S01]  /*0ea0*/  UMOV UR4, 0x400 ;  /* 0x0000040000047882 */ /* 0x008fe20000000000 */
[----:B------:R-:W-:Y:S01]  /*0eb0*/  UMOV UR6, 0x20 ;  /* 0x0000002000067882 */ /* 0x000fe20000000000 */
[----:B------:R-:W-:Y:S01]  /*0ec0*/  ELECT P1, URZ, PT ;  /* 0x0000000000ff782f */ /* 0x000fe20003820000 */
[----:B------:R-:W-:-:S04]  /*0ed0*/  UIADD3 UR6, UPT, UPT, -UR6, 0x100000, URZ ;  /* 0x0010000006067890 */ /* 0x000fc8000fffe1ff */
[----:B------:R-:W-:Y:S02]  /*0ee0*/  USHF.L.U32 UR7, UR6, 0xb, URZ ;  /* 0x0000000b06077899 */ /* 0x000fe400080006ff */
[----:B------:R-:W-:Y:S02]  /*0ef0*/  USHF.L.U32 UR6, UR6, 0x1, URZ ;  /* 0x0000000106067899 */ /* 0x000fe400080006ff */
[----:B--2---:R-:W-:Y:S01]  /*0f00*/  ULEA UR4, UR5, UR4, 0x18 ;  /* 0x0000000405047291 */ /* 0x004fe2000f8ec0ff */
[----:B------:R-:W2:Y:S11]  /*0f10*/  FENCE.VIEW.ASYNC.S ;  /* 0x00000000000073c6 */ /* 0x000eb60000000000 */
[----:B--2---:R4:W2:Y:S01]  /*0f20*/  SYNCS.EXCH.64 URZ, [UR4+0x1b0], UR6 ;  /* 0x0001b00604ff75b2 */ /* 0x0048a20008000100 */
[----:B------:R4:W3:Y:S01]  /*0f30*/  SYNCS.EXCH.64 URZ, [UR4+0x1c0], UR6 ;  /* 0x0001c00604ff75b2 */ /* 0x0008e20008000100 */
[----:B------:R4:W1:Y:S01]  /*0f40*/  SYNCS.EXCH.64 URZ, [UR4+0x1b8], UR6 ;  /* 0x0001b80604ff75b2 */ /* 0x0008620008000100 */
[----:B------:R4:W1:Y:S02]  /*0f50*/  SYNCS.EXCH.64 URZ, [UR4+0x1c8], UR6 ;  /* 0x0001c80604ff75b2 */ /* 0x0008640008000100 */
[----:B----4-:R-:W-:Y:S01]  /*0f60*/  NOP ;  /* 0x0000000000007918 */ /* 0x010fe20000000000 */
.L_x_15:
[----:B---3--:R-:W3:Y:S01]  /*0f70*/  S2UR UR7, SR_CgaCtaId ;  /* 0x00000000000779c3 */ /* 0x008ee20000008800 */
[----:B------:R-:W-:Y:S01]  /*0f80*/  VOTEU.ALL UP0, P0 ;  /* 0x0000000000ff7886 */ /* 0x000fe20000000000 */
[----:B--2---:R-:W-:Y:S01]  /*0f90*/  UMOV UR4, 0x20 ;  /* 0x0000002000047882 */ /* 0x004fe20000000000 */
[----:B------:R-:W-:Y:S01]  /*0fa0*/  NOP ;  /* 0x0000000000007918 */ /* 0x000fe20000000000 */
[----:B------:R-:W-:Y:S01]  /*0fb0*/  LOP3.LUT R0, R98, 0x1f, RZ, 0xc0, !PT ;  /* 0x0000001f62007812 */ /* 0x000fe200078ec0ff */
[----:B------:R-:W-:Y:S01]  /*0fc0*/  UISETP.NE.AND UP5, UPT, UR22, URZ, UPT ;  /* 0x000000ff1600728c */ /* 0x000fe2000bfa5270 */
[----:B------:R-:W-:Y:S01]  /*0fd0*/  @!UP0 UMOV UR6, 0x400 ;  /* 0x0000040000068882 */ /* 0x000fe20000000000 */
[----:B------:R-:W-:-:S04]  /*0fe0*/  @!UP0 UIADD3 UR4, UPT, UPT, -UR4, 0x100000, URZ ;  /* 0x0010000004048890 */ /* 0x000fc8000fffe1ff */
[----:B------:R-:W-:Y:S02]  /*0ff0*/  @!UP0 USHF.L.U32 UR5, UR4, 0xb, URZ ;  /* 0x0000000b04058899 */ /* 0x000fe400080006ff */
[----:B------:R-:W-:Y:S02]  /*1000*/  @!UP0 USHF.L.U32 UR4, UR4, 0x1, URZ ;  /* 0x0000000104048899 */ /* 0x000fe400080006ff */
[----:B---3--:R-:W-:Y:S01]  /*1010*/  @!UP0 ULEA UR6, UR7, UR6, 0x18 ;  /* 0x0000000607068291 */ /* 0x008fe2000f8ec0ff */
[----:B------:R-:W2:Y:S01]  /*1020*/  LDCU UR7, c[0x0][0x36c] ;  /* 0x00006d80ff0777ac */ /* 0x000ea20008000800 */
[----:B------:R-:W-:Y:S01]  /*1030*/  VOTEU.ALL UP0, P0 ;  /* 0x0000000000ff7886 */ /* 0x000fe20000000000 */
[----:B------:R-:W3:Y:S09]  /*1040*/  FENCE.VIEW.ASYNC.S ;  /* 0x00000000000073c6 */ /* 0x000ef20000000000 */
[----:B---3--:R3:W4:Y:S01]  /*1050*/  @!UP0 SYNCS.EXCH.64 URZ, [UR6+0x1d0], UR4 ;  /* 0x0001d00406ff85b2 */ /* 0x0087220008000100 */
[----:B--2---:R-:W-:-:S09]  /*1060*/  UISETP.EQ.U32.AND UP6, UPT, UR7, 0x1, UPT ;  /* 0x000000010700788c */ /* 0x004fd2000bfc2070 */
[----:B---3--:R-:W-:Y:S05]  /*1070*/  BRA.U !UP6, `(.L_x_16) ;  /* 0x000000010e087547 */ /* 0x008fea000b800000 */
[----:B-1--4-:R-:W-:Y:S01]  /*1080*/  UCGABAR_ARV ;  /* 0x00000000000079c7 */ /* 0x012fe20008000000 */
[----:B------:R-:W-:Y:S05]  /*1090*/  BRA `(.L_x_17) ;  /* 0x0000000000047947 */ /* 0x000fea0003800000 */
.L_x_16:
[----:B-1--4-:R-:W-:Y:S01]  /*10a0*/  NOP ;  /* 0x0000000000007918 */ /* 0x012fe20000000000 */
.L_x_17:
[----:B------:R-:W1:Y:S01]  /*10b0*/  S2UR UR25, SR_CTAID.X ;  /* 0x00000000001979c3 */ /* 0x000e620000002500 */
[----:B------:R-:W-:-:S05]  /*10c0*/  CS2R.32 R87, SR_CgaSize ;  /* 0x0000000000577805 */ /* 0x000fca0000008a00 */
[----:B------:R-:W-:-:S05]  /*10d0*/  IMAD R87, R87, -0xa0, RZ ;  /* 0xffffff6057577824 */ /* 0x000fca00078e02ff */
[----:B------:R-:W-:-:S14]  /*10e0*/  R2UR UR5, R87 ;  /* 0x00000000570572ca */ /* 0x000fdc00000e0000 */
[----:B------:R-:W2:Y:S01]  /*10f0*/  LDCU UR5, c[0x0][UR5+0x2b0] ;  /* 0x00005600050577ac */ /* 0x000ea20008000800 */
[----:B------:R-:W-:-:S05]  /*1100*/  CS2R.32 R87, SR_CgaSize ;  /* 0x0000000000577805 */ /* 0x000fca0000008a00 */
[----:B------:R-:W-:-:S05]  /*1110*/  IMAD R87, R87, -0xa0, RZ ;  /* 0xffffff6057577824 */ /* 0x000fca00078e02ff */
[----:B------:R-:W-:-:S14]  /*1120*/  R2UR UR4, R87 ;  /* 0x00000000570472ca */ /* 0x000fdc00000e0000 */
[----:B------:R-:W3:Y:S01]  /*1130*/  LDCU UR4, c[0x0][UR4+0x2b4] ;  /* 0x00005680040477ac */ /* 0x000ee20008000800 */
[----:B------:R-:W4:Y:S01]  /*1140*/  S2UR UR32, SR_CTAID.Y ;  /* 0x00000000002079c3 */ /* 0x000f220000002600 */
[----:B------:R-:W-:-:S05]  /*1150*/  CS2R.32 R87, SR_CgaSize ;  /* 0x0000000000577805 */ /* 0x000fca0000008a00 */
[----:B------:R-:W-:-:S05]  /*1160*/  IMAD R87, R87, -0xa0, RZ ;  /* 0xffffff6057577824 */ /* 0x000fca00078e02ff */
[----:B------:R-:W-:-:S14]  /*1170*/  R2UR UR7, R87 ;  /* 0x00000000570772ca */ /* 0x000fdc00000e0000 */
[----:B------:R-:W3:Y:S01]  /*1180*/  LDCU UR7, c[0x0][UR7+0x2a0] ;  /* 0x00005400070777ac */ /* 0x000ee20008000800 */
[----:B------:R-:W-:-:S05]  /*1190*/  CS2R.32 R87, SR_CgaSize ;  /* 0x0000000000577805 */ /* 0x000fca0000008a00 */
[----:B------:R-:W-:-:S05]  /*11a0*/  IMAD R87, R87, -0xa0, RZ ;  /* 0xffffff6057577824 */ /* 0x000fca00078e02ff */
[----:B------:R-:W-:-:S14]  /*11b0*/  R2UR UR8, R87 ;  /* 0x00000000570872ca */ /* 0x000fdc00000e0000 */
[----:B------:R-:W3:Y:S01]  /*11c0*/  LDCU UR8, c[0x0][UR8+0x2a4] ;  /* 0x00005480080877ac */ /* 0x000ee20008000800 */
[----:B------:R-:W3:Y:S01]  /*11d0*/  S2UR UR9, SR_CgaCtaId ;  /* 0x00000000000979c3 */ /* 0x000ee20000008800 */
[----:B------:R-:W-:Y:S01]  /*11e0*/  UISETP.GT.U32.AND UP0, UPT, UR33, 0xffff, UPT ;  /* 0x0000ffff2100788c */ /* 0x000fe2000bf04070 */
[----:B------:R-:W3:Y:S01]  /*11f0*/  LDCU UR23, c[0x0][0xb24] ;  /* 0x00016480ff1777ac */ /* 0x000ee20008000800 */
[----:B------:R-:W3:Y:S01]  /*1200*/  LDCU UR45, c[0x0][0xb24] ;  /* 0x00016480ff2d77ac */ /* 0x000ee20008000800 */
[----:B-1----:R-:W-:Y:S01]  /*1210*/  I2FP.F32.U32 R3, UR25 ;  /* 0x0000001900037c45 */ /* 0x002fe20008201000 */
[----:B------:R-:W1:Y:S04]  /*1220*/  LDCU UR27, c[0x0][0xb30] ;  /* 0x00016600ff1b77ac */ /* 0x000e680008000800 */
[----:B--2---:R-:W-:Y:S01]  /*1230*/  FMUL R3, R3, UR5 ;  /* 0x0000000503037c20 */ /* 0x004fe20008400000 */
[----:B------:R-:W-:Y:S01]  /*1240*/  USEL UR5, UR33, 0xffff, !UP0 ;  /* 0x0000ffff21057887 */ /* 0x000fe2000c000000 */
[----:B----4-:R-:W-:Y:S01]  /*1250*/  I2FP.F32.U32 R2, UR32 ;  /* 0x0000002000027c45 */ /* 0x010fe20008201000 */
[----:B------:R-:W-:-:S03]  /*1260*/  UMOV UR11, 0x55 ;  /* 0x00000055000b7882 */ /* 0x000fc60000000000 */
[----:B------:R-:W2:Y:S01]  /*1270*/  F2I.U32.TRUNC.NTZ R3, R3 ;  /* 0x0000000300037305 */ /* 0x000ea2000020f000 */
[----:B------:R-:W-:Y:S01]  /*1280*/  ULOP3.LUT UR24, UR5, 0xffff, URZ, 0xc0, !UPT ;  /* 0x0000ffff05187892 */ /* 0x000fe2000f8ec0ff */
[----:B---3--:R-:W-:Y:S01]  /*1290*/  FMUL R2, R2, UR4 ;  /* 0x0000000402027c20 */ /* 0x008fe20008400000 */
[----:B------:R-:W-:-:S05]  /*12a0*/  USHF.L.U32 UR28, UR9, 0x8, URZ ;  /* 0x00000008091c7899 */ /* 0x000fca00080006ff */
[----:B------:R-:W3:Y:S01]  /*12b0*/  F2I.U32.TRUNC.NTZ R2, R2 ;  /* 0x0000000200027305 */ /* 0x000ee2000020f000 */
[----:B--2---:R-:W-:Y:S02]  /*12c0*/  R2UR UR4, R3 ;  /* 0x00000000030472ca */ /* 0x004fe400000e0000 */
[----:B------:R-:W-:Y:S02]  /*12d0*/  PRMT R3, RZ, 0x7610, R3 ;  /* 0x00007610ff037816 */ /* 0x000fe40000000003 */
[----:B---3--:R-:W-:Y:S02]  /*12e0*/  R2UR UR6, R2 ;  /* 0x00000000020672ca */ /* 0x008fe400000e0000 */
[----:B------:R-:W-:-:S07]  /*12f0*/  PRMT R2, RZ, 0x7610, R2 ;  /* 0x00007610ff027816 */ /* 0x000fce0000000002 */
[----:B------:R-:W-:-:S04]  /*1300*/  UIADD3 UR5, UPT, UPT, -UR4, URZ, URZ ;  /* 0x000000ff04057290 */ /* 0x000fc8000fffe1ff */
[----:B------:R-:W-:Y:S02]  /*1310*/  UIMAD UR5, UR7, UR5, UR25 ;  /* 0x00000005070572a4 */ /* 0x000fe4000f8e0219 */
[----:B------:R-:W-:-:S04]  /*1320*/  UIADD3 UR4, UPT, UPT, -UR6, URZ, URZ ;  /* 0x000000ff06047290 */ /* 0x000fc8000fffe1ff */
[----:B------:R-:W-:Y:S01]  /*1330*/  IMAD.U32 R87, RZ, RZ, UR5 ;  /* 0x00000005ff577e24 */ /* 0x000fe2000f8e00ff */
[----:B------:R-:W-:-:S06]  /*1340*/  UIMAD UR4, UR8, UR4, UR32 ;  /* 0x00000004080472a4 */ /* 0x000fcc000f8e0220 */
[----:B------:R-:W-:Y:S01]  /*1350*/  IMAD.U32 R86, RZ, RZ, UR4 ;  /* 0x00000004ff567e24 */ /* 0x000fe2000f8e00ff */
[----:B-1----:R-:W-:Y:S06]  /*1360*/  BRA.U UP5, `(.L_x_18) ;  /* 0x0000000105647547 */ /* 0x002fec000b800000 */
[----:B------:R-:W-:Y:S02]  /*1370*/  R2UR UR4, R87 ;  /* 0x00000000570472ca */ /* 0x000fe400000e0000 */
[----:B------:R-:W-:-:S11]  /*1380*/  R2UR UR12, R86 ;  /* 0x00000000560c72ca */ /* 0x000fd600000e0000 */
[----:B------:R-:W-:Y:S02]  /*1390*/  UISETP.GT.U32.AND UP0, UPT, UR4, 0x1, UPT ;  /* 0x000000010400788c */ /* 0x000fe4000bf04070 */
[----:B------:R-:W-:Y:S02]  /*13a0*/  ULOP3.LUT UR10, UR4, 0xfffffffe, URZ, 0xc0, !UPT ;  /* 0xfffffffe040a7892 */ /* 0x000fe4000f8ec0ff */
[----:B------:R-:W-:Y:S02]  /*13b0*/  UISETP.NE.AND UP3, UPT, UR12, URZ, UP0 ;  /* 0x000000ff0c00728c */ /* 0x000fe40008765270 */
[----:B------:R-:W-:Y:S02]  /*13c0*/  UISETP.NE.AND UP2, UPT, UR12, 0x1, UP0 ;  /* 0x000000010c00788c */ /* 0x000fe40008745270 */
[----:B------:R-:W-:Y:S02]  /*13d0*/  UISETP.NE.AND UP1, UPT, UR12, 0x2, UP0 ;  /* 0x000000020c00788c */ /* 0x000fe40008725270 */
[----:B------:R-:W-:-:S02]  /*13e0*/  UISETP.NE.AND UP0, UPT, UR12, 0x3, UP0 ;  /* 0x000000030c00788c */ /* 0x000fc40008705270 */
[----:B------:R-:W-:Y:S02]  /*13f0*/  USEL UR6, URZ, 0x1, UP3 ;  /* 0x00000001ff067887 */ /* 0x000fe40009800000 */
[----:B------:R-:W-:Y:S02]  /*1400*/  USEL UR5, URZ, 0x4, UP2 ;  /* 0x00000004ff057887 */ /* 0x000fe40009000000 */
[----:B------:R-:W-:Y:S02]  /*1410*/  USEL UR4, URZ, 0x10, UP1 ;  /* 0x00000010ff047887 */ /* 0x000fe40008800000 */
[----:B------:R-:W-:Y:S02]  /*1420*/  USEL UR9, URZ, 0x40, UP0 ;  /* 0x00000040ff097887 */ /* 0x000fe40008000000 */
[----:B------:R-:W-:Y:S02]  /*1430*/  USEL UR8, URZ, 0x2, UP3 ;  /* 0x00000002ff087887 */ /* 0x000fe40009800000 */
[----:B------:R-:W-:-:S02]  /*1440*/  UIADD3 UR4, UPT, UPT, UR4, UR5, UR6 ;  /* 0x0000000504047290 */ /* 0x000fc4000fffe006 */
[----:B------:R-:W-:Y:S02]  /*1450*/  USEL UR6, URZ, 0x20, UP1 ;  /* 0x00000020ff067887 */ /* 0x000fe40008800000 */
[----:B------:R-:W-:Y:S02]  /*1460*/  USEL UR7, URZ, 0x8, UP2 ;  /* 0x00000008ff077887 */ /* 0x000fe40009000000 */
[----:B------:R-:W-:Y:S02]  /*1470*/  UIADD3 UR5, UPT, UPT, UR8, UR9, UR4 ;  /* 0x0000000908057290 */ /* 0x000fe4000fffe004 */
[----:B------:R-:W-:Y:S02]  /*1480*/  ULEA UR4, UR12, UR10, 0x1 ;  /* 0x0000000a0c047291 */ /* 0x000fe4000f8e08ff */
[----:B------:R-:W-:Y:S02]  /*1490*/  USEL UR8, URZ, 0x80, UP0 ;  /* 0x00000080ff087887 */ /* 0x000fe40008000000 */
[----:B------:R-:W-:-:S03]  /*14a0*/  UIADD3 UR5, UPT, UPT, UR6, UR7, UR5 ;  /* 0x0000000706057290 */ /* 0x000fc6000fffe005 */
[----:B------:R-:W-:Y:S01]  /*14b0*/  UMOV UR6, 0x3 ;  /* 0x0000000300067882 */ /* 0x000fe20000000000 */
[----:B------:R-:W-:Y:S02]  /*14c0*/  UIADD3 UR5, UPT, UPT, UR5, UR8, URZ ;  /* 0x0000000805057290 */ /* 0x000fe4000fffe0ff */
[----:B------:R-:W-:-:S04]  /*14d0*/  USHF.L.U32 UR4, UR6, UR4, URZ ;  /* 0x0000000406047299 */ /* 0x000fc800080006ff */
[----:B------:R-:W-:Y:S02]  /*14e0*/  IMAD.U32 R3, RZ, RZ, UR5 ;  /* 0x00000005ff037e24 */ /* 0x000fe4000f8e00ff */
[----:B------:R-:W-:-:S07]  /*14f0*/  IMAD.U32 R2, RZ, RZ, UR4 ;  /* 0x00000004ff027e24 */ /* 0x000fce000f8e00ff */
.L_x_18:
[----:B------:R-:W1:Y:S01]  /*1500*/  S2UR UR36, SR_CTAID.Z ;  /* 0x00000000002479c3 */ /* 0x000e620000002700 */
[----:B------:R-:W-:Y:S02]  /*1510*/  UISETP.GE.AND UP0, UPT, UR23, 0x1, UPT ;  /* 0x000000011700788c */ /* 0x000fe4000bf06270 */
[----:B------:R-:W-:Y:S02]  /*1520*/  UISETP.NE.AND UP3, UPT, UR22, 0x2, UPT ;  /* 0x000000021600788c */ /* 0x000fe4000bf65270 */
[----:B------:R-:W-:Y:S02]  /*1530*/  ULOP3.LUT UR28, UR28, 0x600, URZ, 0xc0, !UPT ;  /* 0x000006001c1c7892 */ /* 0x000fe4000f8ec0ff */
[----:B------:R-:W-:Y:S01]  /*1540*/  USHF.L.U32 UR24, UR11, UR24, URZ ;  /* 0x000000180b187299 */ /* 0x000fe200080006ff */
[----:B------:R-:W-:Y:S02]  /*1550*/  UMOV UR20, UR25 ;  /* 0x0000001900147c82 */ /* 0x000fe40008000000 */
[----:B------:R-:W-:Y:S09]  /*1560*/  BRA.U !UP0, `(.L_x_19) ;  /* 0x0000000108d47547 */ /* 0x000ff2000b800000 */
[----:B------:R-:W2:Y:S01]  /*1570*/  LDCU.128 UR12, c[0x0][0xb10] ;  /* 0x00016200ff0c77ac */ /* 0x000ea20008000c00 */
[----:B------:R-:W3:Y:S01]  /*1580*/  LDCU UR6, c[0x0][0x370] ;  /* 0x00006e00ff0677ac */ /* 0x000ee20008000800 */
[----:B------:R-:W4:Y:S01]  /*1590*/  LDCU UR5, c[0x0][0x374] ;  /* 0x00006e80ff0577ac */ /* 0x000f220008000800 */
[----:B------:R-:W1:Y:S01]  /*15a0*/  LDCU UR26, c[0x0][0xb0c] ;  /* 0x00016180ff1a77ac */ /* 0x000e620008000800 */
[----:B------:R-:W1:Y:S01]  /*15b0*/  LDCU UR4, c[0x0][0xb20] ;  /* 0x00016400ff0477ac */ /* 0x000e620008000800 */
[----:B------:R-:W1:Y:S01]  /*15c0*/  LDCU.64 UR8, c[0x0][0xb28] ;  /* 0x00016500ff0877ac */ /* 0x000e620008000a00 */
[----:B--2---:R-:W-:Y:S02]  /*15d0*/  UISETP.NE.AND UP0, UPT, UR14, 0x1, UPT ;  /* 0x000000010e00788c */ /* 0x004fe4000bf05270 */
[----:B----4-:R-:W-:Y:S02]  /*15e0*/  UIMAD.WIDE.U32 UR10, UR5, UR15, URZ ;  /* 0x0000000f050a72a5 */ /* 0x010fe4000f8e00ff */
[----:B---3--:R-:W-:-:S02]  /*15f0*/  UIMAD.WIDE.U32 UR18, UR6, UR12, URZ ;  /* 0x0000000c061272a5 */ /* 0x008fc4000f8e00ff */
[----:B-1----:R-:W-:Y:S02]  /*1600*/  UISETP.NE.AND UP1, UPT, UR26, 0x1, UPT ;  /* 0x000000011a00788c */ /* 0x002fe4000bf25270 */
[----:B------:R-:W-:Y:S01]  /*1610*/  UISETP.NE.AND UP2, UPT, UR23, 0x1, UPT ;  /* 0x000000011700788c */ /* 0x000fe2000bf45270 */
[----:B------:R-:W-:Y:S02]  /*1620*/  UMOV UR10, UR11 ;  /* 0x0000000b000a7c82 */ /* 0x000fe40008000000 */
[----:B------:R-:W-:Y:S01]  /*1630*/  UMOV UR18, UR19 ;  /* 0x0000001300127c82 */ /* 0x000fe20008000000 */
[----:B------:R-:W-:Y:S02]  /*1640*/  @UP0 USHF.R.U32.HI UR5, URZ, UR4, UR10 ;  /* 0x00000004ff050299 */ /* 0x000fe4000801160a */
[----:B------:R-:W-:Y:S02]  /*1650*/  UIMAD.WIDE.U32 UR20, UR32, UR15, URZ ;  /* 0x0000000f201472a5 */ /* 0x000fe4000f8e00ff */
[----:B------:R-:W-:-:S02]  /*1660*/  UIMAD.WIDE.U32 UR10, UR5, UR8, URZ ;  /* 0x00000008050a72a5 */ /* 0x000fc4000f8e00ff */
[----:B------:R-:W-:Y:S02]  /*1670*/  @UP1 USHF.R.U32.HI UR6, URZ, UR13, UR18 ;  /* 0x0000000dff061299 */ /* 0x000fe40008011612 */
[----:B------:R-:W-:Y:S02]  /*1680*/  UIMAD.WIDE.U32 UR16, UR25, UR12, URZ ;  /* 0x0000000c191072a5 */ /* 0x000fe4000f8e00ff */
[----:B------:R-:W-:Y:S01]  /*1690*/  UIMAD.WIDE.U32 UR18, UR6, UR8, URZ ;  /* 0x00000008061272a5 */ /* 0x000fe2000f8e00ff */
[----:B------:R-:W-:Y:S01]  /*16a0*/  UMOV UR20, UR21 ;  /* 0x0000001500147c82 */ /* 0x000fe20008000000 */
[----:B------:R-:W-:Y:S01]  /*16b0*/  UMOV UR10, UR11 ;  /* 0x0000000b000a7c82 */ /* 0x000fe20008000000 */
[----:B------:R-:W-:Y:S02]  /*16c0*/  USHF.R.U32.HI UR20, URZ, UR4, UR20 ;  /* 0x00000004ff147299 */ /* 0x000fe40008011614 */
[----:B------:R-:W-:Y:S02]  /*16d0*/  @UP2 USHF.R.U32.HI UR5, URZ, UR9, UR10 ;  /* 0x00000009ff052299 */ /* 0x000fe4000801160a */
[----:B------:R-:W-:Y:S01]  /*16e0*/  UMOV UR7, UR19 ;  /* 0x0000001300077c82 */ /* 0x000fe20008000000 */
[----:B------:R-:W-:Y:S01]  /*16f0*/  UMOV UR16, UR17 ;  /* 0x0000001100107c82 */ /* 0x000fe20008000000 */
[----:B------:R-:W-:-:S02]  /*1700*/  @UP2 USHF.R.U32.HI UR6, URZ, UR9, UR7 ;  /* 0x00000009ff062299 */ /* 0x000fc40008011607 */
[----:B------:R-:W-:Y:S02]  /*1710*/  USHF.R.U32.HI UR16, URZ, UR13, UR16 ;  /* 0x0000000dff107299 */ /* 0x000fe40008011610 */
[----:B------:R-:W-:Y:S02]  /*1720*/  USEL UR4, UR32, UR20, !UP0 ;  /* 0x0000001420047287 */ /* 0x000fe4000c000000 */
[----:B------:R-:W-:Y:S02]  /*1730*/  UIMAD UR7, UR5, UR23, URZ ;  /* 0x00000017050772a4 */ /* 0x000fe4000f8e02ff */
[----:B------:R-:W-:Y:S02]  /*1740*/  USEL UR5, UR25, UR16, !UP1 ;  /* 0x0000001019057287 */ /* 0x000fe4000c800000 */
[----:B------:R-:W-:Y:S02]  /*1750*/  UIMAD UR12, UR6, UR23, URZ ;  /* 0x00000017060c72a4 */ /* 0x000fe4000f8e02ff */
[----:B------:R-:W-:-:S02]  /*1760*/  UISETP.GE.AND UP0, UPT, UR4, UR7, UPT ;  /* 0x000000070400728c */ /* 0x000fc4000bf06270 */
[----:B------:R-:W-:Y:S02]  /*1770*/  UIMAD.WIDE.U32 UR10, UR4, UR8, URZ ;  /* 0x00000008040a72a5 */ /* 0x000fe4000f8e00ff */
[----:B------:R-:W-:Y:S02]  /*1780*/  UISETP.GE.OR UP0, UPT, UR5, UR12, UP0 ;  /* 0x0000000c0500728c */ /* 0x000fe40008706670 */
[----:B------:R-:W-:Y:S02]  /*1790*/  UIMAD.WIDE.U32 UR12, UR5, UR8, URZ ;  /* 0x00000008050c72a5 */ /* 0x000fe4000f8e00ff */
[----:B------:R-:W-:Y:S01]  /*17a0*/  UIADD3 UR10, UPT, UPT, -UR4, URZ, URZ ;  /* 0x000000ff040a7290 */ /* 0x000fe2000fffe1ff */
[----:B------:R-:W-:Y:S01]  /*17b0*/  UMOV UR8, UR11 ;  /* 0x0000000b00087c82 */ /* 0x000fe20008000000 */
[----:B------:R-:W-:Y:S02]  /*17c0*/  UIADD3 UR20, UPT, UPT, -UR5, URZ, URZ ;  /* 0x000000ff05147290 */ /* 0x000fe4000fffe1ff */
[----:B------:R-:W-:-:S03]  /*17d0*/  USHF.R.U32.HI UR8, URZ, UR9, UR8 ;  /* 0x00000009ff087299 */ /* 0x000fc60008011608 */
[----:B------:R-:W-:Y:S01]  /*17e0*/  @!UP0 UMOV UR7, UR13 ;  /* 0x0000000d00078c82 */ /* 0x000fe20008000000 */
[----:B------:R-:W-:Y:S02]  /*17f0*/  UIMAD UR32, UR14, UR10, UR32 ;  /* 0x0000000a0e2072a4 */ /* 0x000fe4000f8e0220 */
[----:B------:R-:W-:Y:S02]  /*1800*/  USEL UR8, UR4, UR8, !UP2 ;  /* 0x0000000804087287 */ /* 0x000fe4000d000000 */
[----:B------:R-:W-:Y:S02]  /*1810*/  @!UP0 USHF.R.U32.HI UR7, URZ, UR9, UR7 ;  /* 0x00000009ff078299 */ /* 0x000fe40008011607 */
[----:B------:R-:W-:Y:S02]  /*1820*/  UIADD3 UR9, UPT, UPT, -UR8, URZ, URZ ;  /* 0x000000ff08097290 */ /* 0x000fe4000fffe1ff */
[----:B------:R-:W-:Y:S02]  /*1830*/  @!UP0 USEL UR7, UR5, UR7, !UP2 ;  /* 0x0000000705078287 */ /* 0x000fe4000d000000 */
[----:B------:R-:W-:-:S02]  /*1840*/  UIMAD UR9, UR23, UR9, UR4 ;  /* 0x00000009170972a4 */ /* 0x000fc4000f8e0204 */
[----:B------:R-:W-:Y:S02]  /*1850*/  @!UP0 UIADD3 UR8, UPT, UPT, UR8, -UR7, URZ ;  /* 0x8000000708088290 */ /* 0x000fe4000fffe0ff */
[----:B------:R-:W-:Y:S02]  /*1860*/  @!UP0 UIMAD UR6, UR9, UR6, UR7 ;  /* 0x00000006090682a4 */ /* 0x000fe4000f8e0207 */
[----:B------:R-:W-:Y:S02]  /*1870*/  @!UP0 UIMAD UR4, UR8, UR23, UR5 ;  /* 0x00000017080482a4 */ /* 0x000fe4000f8e0205 */
[----:B------:R-:W-:Y:S02]  /*1880*/  UIMAD UR20, UR26, UR20, UR25 ;  /* 0x000000141a1472a4 */ /* 0x000fe4000f8e0219 */
[----:B------:R-:W-:Y:S01]  /*1890*/  UIMAD UR32, UR4, UR14, UR32 ;  /* 0x0000000e042072a4 */ /* 0x000fe2000f8e0220 */
[----:B------:R-:W-:Y:S02]  /*18a0*/  @!UP0 UMOV UR5, UR6 ;  /* 0x0000000600058c82 */ /* 0x000fe40008000000 */
[----:B------:R-:W-:-:S12]  /*18b0*/  UIMAD UR20, UR5, UR26, UR20 ;  /* 0x0000001a051472a4 */ /* 0x000fd8000f8e0214 */
.L_x_19:
[----:B------:R-:W-:-:S09]  /*18c0*/  UISETP.NE.AND UP0, UPT, UR27, 0x1, UPT ;  /* 0x000000011b00788c */ /* 0x000fd2000bf05270 */
[----:B------:R-:W-:Y:S05]  /*18d0*/  BRA.U UP0, `(.L_x_20) ;  /* 0x0000000100447547 */ /* 0x000fea000b800000 */
[----:B------:R-:W2:Y:S01]  /*18e0*/  LDCU.128 UR8, c[0x0][0xb10] ;  /* 0x00016200ff0877ac */ /* 0x000ea20008000c00 */
[----:B------:R-:W3:Y:S01]  /*18f0*/  LDCU UR12, c[0x0][0xb0c] ;  /* 0x00016180ff0c77ac */ /* 0x000ee20008000800 */
[----:B------:R-:W4:Y:S01]  /*1900*/  LDCU UR13, c[0x0][0xb20] ;  /* 0x00016400ff0d77ac */ /* 0x000f220008000800 */
[----:B--2---:R-:W-:Y:S02]  /*1910*/  UIMAD.WIDE.U32 UR6, UR20, UR8, URZ ;  /* 0x00000008140672a5 */ /* 0x004fe4000f8e00ff */
[----:B------:R-:W-:Y:S02]  /*1920*/  UIMAD.WIDE.U32 UR4, UR32, UR11, URZ ;  /* 0x0000000b200472a5 */ /* 0x000fe4000f8e00ff */
[----:B---3--:R-:W-:Y:S02]  /*1930*/  UISETP.NE.AND UP1, UPT, UR12, 0x1, UPT ;  /* 0x000000010c00788c */ /* 0x008fe4000bf25270 */
[----:B------:R-:W-:Y:S01]  /*1940*/  UISETP.NE.AND UP0, UPT, UR10, 0x1, UPT ;  /* 0x000000010a00788c */ /* 0x000fe2000bf05270 */
[----:B------:R-:W-:-:S02]  /*1950*/  UMOV UR6, UR7 ;  /* 0x0000000700067c82 */ /* 0x000fc40008000000 */
[----:B------:R-:W-:Y:S01]  /*1960*/  UMOV UR4, UR5 ;  /* 0x0000000500047c82 */ /* 0x000fe20008000000 */
[----:B------:R-:W-:Y:S02]  /*1970*/  USHF.R.U32.HI UR6, URZ, UR9, UR6 ;  /* 0x00000009ff067299 */ /* 0x000fe40008011606 */
[----:B----4-:R-:W-:Y:S02]  /*1980*/  USHF.R.U32.HI UR4, URZ, UR13, UR4 ;  /* 0x0000000dff047299 */ /* 0x010fe40008011604 */
[----:B------:R-:W-:Y:S02]  /*1990*/  USEL UR5, UR20, UR6, !UP1 ;  /* 0x0000000614057287 */ /* 0x000fe4000c800000 */
[----:B------:R-:W-:-:S04]  /*19a0*/  USEL UR4, UR32, UR4, !UP0 ;  /* 0x0000000420047287 */ /* 0x000fc8000c000000 */
[----:B------:R-:W-:Y:S02]  /*19b0*/  UIADD3 UR6, UPT, UPT, -UR4, UR5, URZ ;  /* 0x0000000504067290 */ /* 0x000fe4000fffe1ff */
[----:B------:R-:W-:Y:S02]  /*19c0*/  UIADD3 UR4, UPT, UPT, UR4, -UR5, URZ ;  /* 0x8000000504047290 */ /* 0x000fe4000fffe0ff */
[----:B------:R-:W-:Y:S02]  /*19d0*/  UIMAD UR32, UR6, UR10, UR32 ;  /* 0x0000000a062072a4 */ /* 0x000fe4000f8e0220 */
[----:B------:R-:W-:-:S12]  /*19e0*/  UIMAD UR20, UR4, UR12, UR20 ;  /* 0x0000000c041472a4 */ /* 0x000fd8000f8e0214 */
.L_x_20:
[----:B------:R-:W-:Y:S05]  /*19f0*/  BRA.U !UP6, `(.L_x_21) ;  /* 0x000000010e0c7547 */ /* 0x000fea000b800000 */
[----:B------:R-:W-:Y:S01]  /*1a00*/  UCGABAR_WAIT ;  /* 0x0000000000007dc7 */ /* 0x000fe20008000000 */
[----:B------:R-:W-:Y:S01]  /*1a10*/  CCTL.IVALL ;  /* 0x00000000ff00798f */ /* 0x000fe20002000000 */
[----:B------:R-:W-:Y:S05]  /*1a20*/  BRA `(.L_x_22) ;  /* 0x0000000000047947 */ /* 0x000fea0003800000 */
.L_x_21:
[----:B------:R-:W-:Y:S06]  /*1a30*/  BAR.SYNC.DEFER_BLOCKING 0x0 ;  /* 0x0000000000007b1d */ /* 0x000fec0000010000 */
.L_x_22:
[----:B------:R-:W-:Y:S05]  /*1a40*/  BRA.U UP3, `(.L_x_23) ;  /* 0x0000001903a07547 */ /* 0x000fea000b800000 */
[----:B------:R-:W2:Y:S01]  /*1a50*/  LDCU UR6, c[0x0][0x38c] ;  /* 0x00007180ff0677ac */ /* 0x000ea20008000800 */
[----:B------:R-:W3:Y:S01]  /*1a60*/  S2UR UR8, SR_CgaCtaId ;  /* 0x00000000000879c3 */ /* 0x000ee20000008800 */
[----:B------:R-:W-:Y:S01]  /*1a70*/  PLOP3.LUT P1, PT, PT, PT, UP4, 0x80, 0x8 ;  /* 0x000000000008781c */ /* 0x000fe20003f2f048 */
[----:B------:R-:W-:Y:S01]  /*1a80*/  IMAD.MOV.U32 R12, RZ, RZ, 0x1 ;  /* 0x00000001ff0c7424 */ /* 0x000fe200078e00ff */
[----:B------:R-:W-:Y:S01]  /*1a90*/  UMOV UR13, 0x400 ;  /* 0x00000400000d7882 */ /* 0x000fe20000000000 */
[----:B------:R-:W-:Y:S01]  /*1aa0*/  USHF.L.U32 UR7, UR25, 0x6, URZ ;  /* 0x0000000619077899 */ /* 0x000fe200080006ff */
[----:B------:R-:W-:Y:S01]  /*1ab0*/  ISETP.NE.AND P2, PT, R0, RZ, P3 ;  /* 0x000000ff0000720c */ /* 0x000fe20001f45270 */
[----:B------:R-:W-:Y:S01]  /*1ac0*/  USHF.L.U32 UR46, UR25, 0x7, URZ ;  /* 0x00000007192e7899 */ /* 0x000fe200080006ff */
[----:B------:R-:W-:Y:S01]  /*1ad0*/  PLOP3.LUT P1, PT, P1, PT, PT, 0x8, 0x80 ;  /* 0x000000000080781c */ /* 0x000fe20000f2e170 */
[----:B------:R-:W-:Y:S01]  /*1ae0*/  UISETP.NE.AND UP1, UPT, UR22, URZ, UPT ;  /* 0x000000ff1600728c */ /* 0x000fe2000bf25270 */
[----:B------:R-:W-:Y:S01]  /*1af0*/  CS2R R10, SRZ ;  /* 0x00000000000a7805 */ /* 0x000fe2000001ff00 */
[----:B------:R-:W-:Y:S01]  /*1b00*/  IMAD.MOV.U32 R9, RZ, RZ, RZ ;  /* 0x000000ffff097224 */ /* 0x000fe200078e00ff */
[----:B------:R-:W4:Y:S01]  /*1b10*/  LDCU UR39, c[0x0][0x370] ;  /* 0x00006e00ff2777ac */ /* 0x000f220008000800 */
[----:B------:R-:W-:Y:S01]  /*1b20*/  IMAD.MOV.U32 R8, RZ, RZ, 0x1 ;  /* 0x00000001ff087424 */ /* 0x000fe200078e00ff */
[----:B------:R-:W1:Y:S01]  /*1b30*/  LDCU.64 UR26, c[0x0][0x348] ;  /* 0x00006900ff1a77ac */ /* 0x000e620008000a00 */
[----:B--2---:R-:W-:-:S02]  /*1b40*/  UIADD3 UR5, UPT, UPT, UR6, 0x1f, URZ ;  /* 0x0000001f06057890 */ /* 0x004fc4000fffe0ff */
[----:B------:R-:W-:Y:S02]  /*1b50*/  UIADD3 UR47, UPT, UPT, UR6, 0x3e, URZ ;  /* 0x0000003e062f7890 */ /* 0x000fe4000fffe0ff */
[----:B------:R-:W-:Y:S02]  /*1b60*/  USHF.R.S32.HI UR4, URZ, 0x1f, UR5 ;  /* 0x0000001fff047899 */ /* 0x000fe40008011405 */
[----:B---3--:R-:W-:Y:S02]  /*1b70*/  ULEA UR13, UR8, UR13, 0x18 ;  /* 0x0000000d080d7291 */ /* 0x008fe4000f8ec0ff */
[----:B------:R-:W-:Y:S02]  /*1b80*/  ULEA.HI UR4, UR4, UR5, URZ, 0x5 ;  /* 0x0000000504047291 */ /* 0x000fe4000f8f28ff */
[----:B------:R-:W-:Y:S02]  /*1b90*/  ULOP3.LUT UR5, UR7, 0x40, URZ, 0xc0, !UPT ;  /* 0x0000004007057892 */ /* 0x000fe4000f8ec0ff */
[----:B------:R-:W-:-:S02]  /*1ba0*/  USHF.R.S32.HI UR41, URZ, 0x5, UR4 ;  /* 0x00000005ff297899 */ /* 0x000fc40008011404 */
[----:B------:R-:W-:Y:S02]  /*1bb0*/  UIADD3 UR4, UPT, UPT, UR6, -0x1, URZ ;  /* 0xffffffff06047890 */ /* 0x000fe4000fffe0ff */
[----:B------:R-:W-:Y:S02]  /*1bc0*/  UISETP.LT.U32.AND UP0, UPT, UR41, 0x10, UPT ;  /* 0x000000102900788c */ /* 0x000fe4000bf01070 */
[----:B------:R-:W-:Y:S02]  /*1bd0*/  UISETP.GE.U32.AND UP2, UPT, UR4, -0x3f, UPT ;  /* 0xffffffc10400788c */ /* 0x000fe4000bf46070 */
[----:B------:R-:W-:Y:S02]  /*1be0*/  USEL UR40, UR41, 0x10, UP0 ;  /* 0x0000001029287887 */ /* 0x000fe40008000000 */
[----:B------:R-:W-:Y:S02]  /*1bf0*/  ULEA UR30, UR28, UR13, 0x1 ;  /* 0x0000000d1c1e7291 */ /* 0x000fe4000f8e08ff */
[----:B------:R-:W-:Y:S01]  /*1c00*/  UIADD3 UR4, UPT, UPT, UR40, -0x1, URZ ;  /* 0xffffffff28047890 */ /* 0x000fe2000fffe0ff */
[----:B------:R-:W2:Y:S04]  /*1c10*/  LDCU UR38, c[0x0][0x374] ;  /* 0x00006e80ff2677ac */ /* 0x000ea80008000800 */
[----:B------:R-:W-:-:S02]  /*1c20*/  @UP2 UIADD3 UR4, UPT, UPT, UR40, URZ, URZ ;  /* 0x000000ff28042290 */ /* 0x000fc4000fffe0ff */
[----:B------:R-:W-:Y:S02]  /*1c30*/  ULOP3.LUT UR46, UR46, 0x80, URZ, 0xc0, !UPT ;  /* 0x000000802e2e7892 */ /* 0x000fe4000f8ec0ff */
[----:B------:R-:W-:Y:S02]  /*1c40*/  USEL UR21, UR53, 0x2, UP1 ;  /* 0x0000000235157887 */ /* 0x000fe40008800000 */
[----:B------:R-:W-:Y:S02]  /*1c50*/  ULEA.HI UR44, UR28, UR5, URZ, 0x1b ;  /* 0x000000051c2c7291 */ /* 0x000fe4000f8fd8ff */
[----:B------:R-:W-:Y:S02]  /*1c60*/  UIADD3 UR30, UPT, UPT, UR30, 0x8600, URZ ;  /* 0x000086001e1e7890 */ /* 0x000fe4000fffe0ff */
[----:B------:R-:W-:Y:S02]  /*1c70*/  UIADD3 UR43, UPT, UPT, UR41, -UR40, URZ ;  /* 0x80000028292b7290 */ /* 0x000fe4000fffe0ff */
[----:B------:R-:W-:-:S02]  /*1c80*/  UIADD3 UR29, UPT, UPT, UR4, 0x1, URZ ;  /* 0x00000001041d7890 */ /* 0x000fc4000fffe0ff */
[----:B------:R-:W-:Y:S01]  /*1c90*/  UIADD3 UR42, UPT, UPT, -UR4, URZ, URZ ;  /* 0x000000ff042a7290 */ /* 0x000fe2000fffe1ff */
[----:B-12-4-:R-:W-:-:S11]  /*1ca0*/  UMOV UR6, URZ ;  /* 0x000000ff00067c82 */ /* 0x016fd60008000000 */
.L_x_43:
[----:B-1----:R-:W1:Y:S02]  /*1cb0*/  S2UR UR4, SR_CgaCtaId ;  /* 0x00000000000479c3 */ /* 0x002e640000008800 */
[----:B-1----:R-:W-:-:S09]  /*1cc0*/  UISETP.NE.AND UP0, UPT, UR4, URZ, UPT ;  /* 0x000000ff0400728c */ /* 0x002fd2000bf05270 */
[----:B------:R-:W-:Y:S05]  /*1cd0*/  BRA.U UP0, `(.L_x_24) ;  /* 0x0000000100287547 */ /* 0x000fea000b800000 */
[----:B------:R-:W-:Y:S02]  /*1ce0*/  LEA R0, R9, UR13, 0x3 ;  /* 0x0000000d09007c11 */ /* 0x000fe4000f8e18ff */
[----:B------:R-:W-:-:S04]  /*1cf0*/  SHF.L.U32 R3, R8, 0x1f, RZ ;  /* 0x0000001f08037819 */ /* 0x000fc800000006ff */
[----:B------:R-:W1:Y:S02]  /*1d00*/  SYNCS.PHASECHK.TRANS64.TRYWAIT P0, [R0+URZ+0x1c0], R3 ;  /* 0x0001c003000075a7 */ /* 0x000e6400080011ff */
[----:B-1----:R-:W-:Y:S05]  /*1d10*/  @!P0 BRA `(.L_x_25) ;  /* 0x0000008800308947 */ /* 0x002fea0003800000 */
.L_x_162:
[----:B------:R2:W-:Y:S01]  /*1d20*/  SYNCS.ARRIVE.TRANS64.A1T0 RZ, [R0+URZ+0x1b0], RZ ;  /* 0x0001b0ff00ff79a7 */ /* 0x0005e200081000ff */
[----:B------:R-:W-:-:S05]  /*1d30*/  VIADD R9, R9, 0x1 ;  /* 0x0000000109097836 */ /* 0x000fca0000000000 */
[----:B------:R-:W-:-:S04]  /*1d40*/  ISETP.NE.AND P0, PT, R9, 0x2, PT ;  /* 0x000000020900780c */ /* 0x000fc80003f05270 */
[----:B-1----:R-:W-:Y:S02]  /*1d50*/  SEL R3, RZ, 0x1, P0 ;  /* 0x00000001ff037807 */ /* 0x002fe40000000000 */
[----:B------:R-:W-:Y:S02]  /*1d60*/  SEL R9, R9, RZ, P0 ;  /* 0x000000ff09097207 */ /* 0x000fe40000000000 */
[----:B------:R-:W-:-:S07]  /*1d70*/  LOP3.LUT R8, R8, R3, RZ, 0x3c, !PT ;  /* 0x0000000308087212 */ /* 0x000fce00078e3cff */
.L_x_24:
[----:B------:R-:W-:Y:S01]  /*1d80*/  ULEA UR4, UR6, UR13, 0x3 ;  /* 0x0000000d06047291 */ /* 0x000fe2000f8e18ff */
[----:B--2---:R-:W-:Y:S01]  /*1d90*/  SHF.L.U32 R0, R12, 0x1f, RZ ;  /* 0x0000001f0c007819 */ /* 0x004fe200000006ff */
[----:B------:R-:W-:Y:S02]  /*1da0*/  UISETP.GE.U32.AND UP0, UPT, UR47, 0x3f, UPT ;  /* 0x0000003f2f00788c */ /* 0x000fe4000bf06070 */
[----:B------:R-:W-:Y:S01]  /*1db0*/  ULEA UR11, UR32, UR46, 0x8 ;  /* 0x0000002e200b7291 */ /* 0x000fe2000f8e40ff */
[----:B------:R-:W-:-:S04]  /*1dc0*/  UMOV UR7, URZ ;  /* 0x000000ff00077c82 */ /* 0x000fc80008000000 */
[----:B------:R1:W2:Y:S01]  /*1dd0*/  SYNCS.PHASECHK.TRANS64.TRYWAIT P0, [UR4+0x80], R0 ;  /* 0x00008000ff0075a7 */ /* 0x0002a20008001104 */
[----:B------:R-:W-:-:S04]  /*1de0*/  ULEA.HI UR4, UR20, UR20, URZ, 0x1 ;  /* 0x0000001414047291 */ /* 0x000fc8000f8f08ff */
[----:B------:R-:W-:-:S04]  /*1df0*/  USHF.L.U32 UR4, UR4, 0x6, URZ ;  /* 0x0000000604047899 */ /* 0x000fc800080006ff */
[----:B------:R-:W-:-:S04]  /*1e00*/  ULOP3.LUT UR35, UR4, 0xffffff80, URZ, 0xc0, !UPT ;  /* 0xffffff8004237892 */ /* 0x000fc8000f8ec0ff */
[----:B------:R-:W-:Y:S01]  /*1e10*/  UIADD3 UR35, UPT, UPT, UR44, UR35, URZ ;  /* 0x000000232c237290 */ /* 0x000fe2000fffe0ff */
[----:B------:R-:W-:Y:S11]  /*1e20*/  BRA.U !UP0, `(.L_x_26) ;  /* 0x0000000108c87547 */ /* 0x000ff6000b800000 */
[----:B------:R-:W-:Y:S01]  /*1e30*/  UMOV UR16, UR42 ;  /* 0x0000002a00107c82 */ /* 0x000fe20008000000 */
[----:B------:R-:W-:Y:S01]  /*1e40*/  UMOV UR4, UR6 ;  /* 0x0000000600047c82 */ /* 0x000fe20008000000 */
[----:B------:R-:W-:-:S05]  /*1e50*/  UMOV UR34, URZ ;  /* 0x000000ff00227c82 */ /* 0x000fca0008000000 */
.L_x_32:
[----:B------:R-:W-:Y:S01]  /*1e60*/  ULEA UR33, UR4, UR13, 0x3 ;  /* 0x0000000d04217291 */ /* 0x000fe2000f8e18ff */
[----:B------:R-:W-:Y:S01]  /*1e70*/  @P3 MOV R2, 0x6000 ;  /* 0x0000600000023802 */ /* 0x000fe20000000f00 */
[----:B--234-:R-:W-:Y:S10]  /*1e80*/  @P0 BRA `(.L_x_27) ;  /* 0x00000000000c0947 */ /* 0x01cff40003800000 */
[----:B------:R-:W-:-:S04]  /*1e90*/  SHF.L.U32 R3, R12, 0x1f, RZ ;  /* 0x0000001f0c037819 */ /* 0x000fc800000006ff */
[----:B------:R-:W2:Y:S02]  /*1ea0*/  SYNCS.PHASECHK.TRANS64.TRYWAIT P0, [UR33+0x80], R3 ;  /* 0x00008003ff0075a7 */ /* 0x000ea40008001121 */
[----:B--2---:R-:W-:Y:S05]  /*1eb0*/  @!P0 BRA `(.L_x_28) ;  /* 0x0000008400dc8947 */ /* 0x004fea0003800000 */
.L_x_27:
[----:B------:R2:W-:Y:S01]  /*1ec0*/  @P3 SYNCS.ARRIVE.TRANS64 RZ, [UR33], R2 ;  /* 0x00000002ffff39a7 */ /* 0x0005e20008000021 */
[----:B------:R-:W-:Y:S02]  /*1ed0*/  ULOP3.LUT UR5, UR21, 0x2, URZ, 0xfc, !UPT ;  /* 0x0000000215057892 */ /* 0x000fe4000f8efcff */
[----:B------:R-:W-:Y:S02]  /*1ee0*/  UIADD3 UR16, UPT, UPT, UR16, 0x1, URZ ;  /* 0x0000000110107890 */ /* 0x000fe4000fffe0ff */
[----:B------:R-:W-:Y:S02]  /*1ef0*/  UISETP.NE.AND UP0, UPT, UR5, 0x2, UPT ;  /* 0x000000020500788c */ /* 0x000fe4000bf05270 */
[----:B------:R-:W-:-:S07]  /*1f00*/  UISETP.NE.AND UP2, UPT, UR16, 0x1, UPT ;  /* 0x000000011000788c */ /* 0x000fce000bf45270 */
[----:B------:R-:W-:Y:S05]  /*1f10*/  BRA.U UP0, `(.L_x_29) ;  /* 0x0000000100047547 */ /* 0x000fea000b800000 */
[----:B------:R-:W-:Y:S05]  /*1f20*/  BPT.TRAP 0x1 ;  /* 0x000000040000795c */ /* 0x000fea0000300000 */
.L_x_29:
[----:B------:R-:W-:Y:S04]  /*1f30*/  BSSY.RECONVERGENT B0, `(.L_x_30) ;  /* 0x0000003000007945 */ /* 0x000fe80003800200 */
[----:B------:R-:W-:Y:S05]  /*1f40*/  @!P2 BRA `(.L_x_31) ;  /* 0x000000000004a947 */ /* 0x000fea0003800000 */
[----:B------:R-:W-:Y:S05]  /*1f50*/  BPT.TRAP 0x1 ;  /* 0x000000040000795c */ /* 0x000fea0000300000 */
.L_x_31:
[----:B------:R-:W-:Y:S05]  /*1f60*/  BSYNC.RECONVERGENT B0 ;  /* 0x0000000000007941 */ /* 0x000fea0003800200 */
.L_x_30:
[----:B------:R-:W-:Y:S02]  /*1f70*/  UIADD3 UR5, UPT, UPT, UR4, 0x1, URZ ;  /* 0x0000000104057890 */ /* 0x000fe4000fffe0ff */
[----:B------:R-:W-:Y:S02]  /*1f80*/  ULEA UR32, UR4, UR28, 0xb ;  /* 0x0000001c04207291 */ /* 0x000fe4000f8e58ff */
[----:B------:R-:W-:Y:S02]  /*1f90*/  UISETP.NE.AND UP0, UPT, UR5, 0x10, UPT ;  /* 0x000000100500788c */ /* 0x000fe4000bf05270 */
[----:B------:R-:W-:Y:S02]  /*1fa0*/  UIADD3 UR14, UP1, UPT, UR26, 0x80, URZ ;  /* 0x000000801a0e7890 */ /* 0x000fe4000ff3e0ff */
[----:B------:R-:W-:Y:S02]  /*1fb0*/  USEL UR7, URZ, 0x1, UP0 ;  /* 0x00000001ff077887 */ /* 0x000fe40008000000 */
[----:B------:R-:W-:-:S02]  /*1fc0*/  USEL UR6, UR5, URZ, UP0 ;  /* 0x000000ff05067287 */ /* 0x000fc40008000000 */
[----:B------:R-:W-:Y:S02]  /*1fd0*/  ULEA UR8, UR4, UR13, 0xd ;  /* 0x0000000d04087291 */ /* 0x000fe4000f8e68ff */
[----:B------:R-:W-:Y:S01]  /*1fe0*/  ULEA UR5, UR6, UR13, 0x3 ;  /* 0x0000000d06057291 */ /* 0x000fe2000f8e18ff */
[----:B------:R-:W-:Y:S01]  /*1ff0*/  LOP3.LUT R12, R12, UR7, RZ, 0x3c, !PT ;  /* 0x000000070c0c7c12 */ /* 0x000fe2000f8e3cff */
[----:B------:R-:W-:Y:S02]  /*2000*/  ULEA UR32, UR32, UR13, 0x1 ;  /* 0x0000000d20207291 */ /* 0x000fe4000f8e08ff */
[----:B------:R-:W-:Y:S01]  /*2010*/  UIADD3 UR4, UP0, UPT, UR26, 0x180, URZ ;  /* 0x000001801a047890 */ /* 0x000fe2000ff1e0ff */
[----:B-1----:R-:W-:Y:S01]  /*2020*/  SHF.L.U32 R0, R12, 0x1f, RZ ;  /* 0x0000001f0c007819 */ /* 0x002fe200000006ff */
[----:B------:R-:W-:Y:S02]  /*2030*/  ULOP3.LUT UR33, UR33, 0xfefffff8, URZ, 0xc0, !UPT ;  /* 0xfefffff821217892 */ /* 0x000fe4000f8ec0ff */
[----:B------:R-:W-:Y:S01]  /*2040*/  UIADD3.X UR15, UPT, UPT, URZ, UR27, URZ, UP1, !UPT ;  /* 0x0000001bff0f7290 */ /* 0x000fe20008ffe4ff */
[----:B------:R3:W4:Y:S01]  /*2050*/  SYNCS.PHASECHK.TRANS64.TRYWAIT P0, [UR5+0x80], R0 ;  /* 0x00008000ff0075a7 */ /* 0x0007220008001105 */
[----:B------:R-:W-:-:S02]  /*2060*/  UIADD3 UR32, UPT, UPT, UR32, 0x8600, URZ ;  /* 0x0000860020207890 */ /* 0x000fc4000fffe0ff */
[----:B------:R-:W-:Y:S02]  /*2070*/  UPRMT UR7, URZ, 0x5410, UR24 ;  /* 0x00005410ff077896 */ /* 0x000fe40008000018 */
[----:B------:R-:W-:Y:S02]  /*2080*/  UIADD3 UR8, UPT, UPT, UR8, 0x18600, URZ ;  /* 0x0001860008087890 */ /* 0x000fe4000fffe0ff */
[----:B------:R-:W-:Y:S01]  /*2090*/  UIADD3.X UR5, UPT, UPT, URZ, UR27, URZ, UP0, !UPT ;  /* 0x0000001bff057290 */ /* 0x000fe200087fe4ff */
[----:B------:R-:W-:Y:S01]  /*20a0*/  UMOV UR18, 0x0 ;  /* 0x0000000000127882 */ /* 0x000fe20000000000 */
[----:B------:R-:W-:Y:S01]  /*20b0*/  UMOV UR19, 0x10000000 ;  /* 0x1000000000137882 */ /* 0x000fe20000000000 */
[----:B------:R-:W-:Y:S01]  /*20c0*/  UMOV UR10, UR34 ;  /* 0x00000022000a7c82 */ /* 0x000fe20008000000 */
[----:B------:R-:W-:Y:S01]  /*20d0*/  UMOV UR12, UR36 ;  /* 0x00000024000c7c82 */ /* 0x000fe20008000000 */
[----:B------:R-:W-:Y:S01]  /*20e0*/  UMOV UR9, UR33 ;  /* 0x0000002100097c82 */ /* 0x000fe20008000000 */
[----:B------:R1:W-:Y:S03]  /*20f0*/  UTMALDG.3D.MULTICAST.2CTA [UR32], [UR14], UR7, desc[UR18] ;  /* 0x000012200e0073b4 */ /* 0x0003e60008211807 */
[----:B------:R2:W-:Y:S01]  /*2100*/  UTMALDG.3D.2CTA [UR8], [UR4], desc[UR18] ;  /* 0x00001208040075b4 */ /* 0x0005e20008211000 */
[----:B-1----:R-:W-:Y:S01]  /*2110*/  UIADD3 UR34, UPT, UPT, UR34, 0x20, URZ ;  /* 0x0000002022227890 */ /* 0x002fe2000fffe0ff */
[----:B------:R-:W-:Y:S01]  /*2120*/  UMOV UR7, UR29 ;  /* 0x0000001d00077c82 */ /* 0x000fe20008000000 */
[----:B--2---:R-:W-:Y:S01]  /*2130*/  UMOV UR4, UR6 ;  /* 0x0000000600047c82 */ /* 0x004fe20008000000 */
[----:B------:R-:W-:Y:S09]  /*2140*/  BRA.U UP2, `(.L_x_32) ;  /* 0xfffffffd02447547 */ /* 0x000ff2000b83ffff */
.L_x_26:
[----:B------:R-:W-:Y:S01]  /*2150*/  ULEA UR4, UR6, UR13, 0x3 ;  /* 0x0000000d06047291 */ /* 0x000fe2000f8e18ff */
[----:B-1-3--:R-:W-:Y:S01]  /*2160*/  SHF.L.U32 R0, R12, 0x1f, RZ ;  /* 0x0000001f0c007819 */ /* 0x00afe200000006ff */
[----:B------:R-:W-:Y:S01]  /*2170*/  @!P1 SYNCS.ARRIVE.TRANS64.A1T0 RZ, [UR13+0x148], RZ ;  /* 0x000148ffffff99a7 */ /* 0x000fe2000810000d */
[----:B------:R-:W-:-:S06]  /*2180*/  UISETP.GT.AND UP0, UPT, UR41, UR40, UPT ;  /* 0x000000282900728c */ /* 0x000fcc000bf04270 */
[----:B--2-4-:R1:W2:Y:S03]  /*2190*/  SYNCS.PHASECHK.TRANS64.TRYWAIT P0, [UR4+0x80], R0 ;  /* 0x00008000ff0075a7 */ /* 0x0142a60008001104 */
[----:B------:R-:W-:Y:S05]  /*21a0*/  BRA.U !UP0, `(.L_x_33) ;  /* 0x0000000108c07547 */ /* 0x000fea000b800000 */
[----:B------:R-:W-:Y:S01]  /*21b0*/  UIADD3 UR25, UPT, UPT, UR43, UR7, URZ ;  /* 0x000000072b197290 */ /* 0x000fe2000fffe0ff */
[----:B------:R-:W-:-:S11]  /*21c0*/  UMOV UR4, UR6 ;  /* 0x0000000600047c82 */ /* 0x000fd60008000000 */
.L_x_39:
[----:B------:R-:W-:Y:S01]  /*21d0*/  ULEA UR17, UR4, UR13, 0x3 ;  /* 0x0000000d04117291 */ /* 0x000fe2000f8e18ff */
[----:B--2---:R-:W-:Y:S01]  /*21e0*/  @P3 MOV R2, 0x6000 ;  /* 0x0000600000023802 */ /* 0x004fe20000000f00 */
[----:B--2-4-:R-:W-:Y:S10]  /*21f0*/  @P0 BRA `(.L_x_34) ;  /* 0x00000000000c0947 */ /* 0x014ff40003800000 */
[----:B------:R-:W-:-:S04]  /*2200*/  SHF.L.U32 R3, R12, 0x1f, RZ ;  /* 0x0000001f0c037819 */ /* 0x000fc800000006ff */
[----:B------:R-:W2:Y:S02]  /*2210*/  SYNCS.PHASECHK.TRANS64.TRYWAIT P0, [UR17+0x80], R3 ;  /* 0x00008003ff0075a7 */ /* 0x000ea40008001111 */
[----:B--2---:R-:W-:Y:S05]  /*2220*/  @!P0 BRA `(.L_x_35) ;  /* 0x0000008400188947 */ /* 0x004fea0003800000 */
.L_x_34:
[----:B------:R2:W-:Y:S01]  /*2230*/  @P3 SYNCS.ARRIVE.TRANS64 RZ, [UR17], R2 ;  /* 0x00000002ffff39a7 */ /* 0x0005e20008000011 */
[----:B------:R-:W-:-:S04]  /*2240*/  ULOP3.LUT UR5, UR21, 0x2, URZ, 0xfc, !UPT ;  /* 0x0000000215057892 */ /* 0x000fc8000f8efcff */
[----:B------:R-:W-:-:S09]  /*2250*/  UISETP.NE.AND UP0, UPT, UR5, 0x2, UPT ;  /* 0x000000020500788c */ /* 0x000fd2000bf05270 */
[----:B------:R-:W-:Y:S05]  /*2260*/  BRA.U UP0, `(.L_x_36) ;  /* 0x0000000100047547 */ /* 0x000fea000b800000 */
[----:B------:R-:W-:Y:S05]  /*2270*/  BPT.TRAP 0x1 ;  /* 0x000000040000795c */ /* 0x000fea0000300000 */
.L_x_36:
[----:B------:R-:W-:Y:S04]  /*2280*/  BSSY.RECONVERGENT B0, `(.L_x_37) ;  /* 0x0000003000007945 */ /* 0x000fe80003800200 */
[----:B------:R-:W-:Y:S05]  /*2290*/  @!P2 BRA `(.L_x_38) ;  /* 0x000000000004a947 */ /* 0x000fea0003800000 */
[----:B------:R-:W-:Y:S05]  /*22a0*/  BPT.TRAP 0x1 ;  /* 0x000000040000795c */ /* 0x000fea0000300000 */
.L_x_38:
[----:B------:R-:W-:Y:S05]  /*22b0*/  BSYNC.RECONVERGENT B0 ;  /* 0x0000000000007941 */ /* 0x000fea0003800200 */
.L_x_37:
[----:B------:R-:W-:Y:S02]  /*22c0*/  UIADD3 UR5, UPT, UPT, UR4, 0x1, URZ ;  /* 0x0000000104057890 */ /* 0x000fe4000fffe0ff */
[----:B------:R-:W-:Y:S02]  /*22d0*/  UIADD3 UR14, UP1, UPT, UR26, 0x80, URZ ;  /* 0x000000801a0e7890 */ /* 0x000fe4000ff3e0ff */
[----:B------:R-:W-:Y:S02]  /*22e0*/  UISETP.NE.AND UP0, UPT, UR5, 0x10, UPT ;  /* 0x000000100500788c */ /* 0x000fe4000bf05270 */
[----:B------:R-:W-:Y:S02]  /*22f0*/  ULEA UR16, UR4, UR30, 0xc ;  /* 0x0000001e04107291 */ /* 0x000fe4000f8e60ff */
[----:B------:R-:W-:Y:S02]  /*2300*/  USEL UR8, URZ, 0x1, UP0 ;  /* 0x00000001ff087887 */ /* 0x000fe40008000000 */
[----:B------:R-:W-:-:S02]  /*2310*/  USEL UR6, UR5, URZ, UP0 ;  /* 0x000000ff05067287 */ /* 0x000fc40008000000 */
[----:B------:R-:W-:Y:S02]  /*2320*/  UIADD3 UR22, UP0, UPT, UR26, 0x180, URZ ;  /* 0x000001801a167890 */ /* 0x000fe4000ff1e0ff */
[----:B------:R-:W-:Y:S01]  /*2330*/  LOP3.LUT R12, R12, UR8, RZ, 0x3c, !PT ;  /* 0x000000080c0c7c12 */ /* 0x000fe2000f8e3cff */
[----:B------:R-:W-:Y:S02]  /*2340*/  ULEA UR8, UR4, UR13, 0xd ;  /* 0x0000000d04087291 */ /* 0x000fe4000f8e68ff */
[----:B------:R-:W-:Y:S01]  /*2350*/  ULEA UR5, UR6, UR13, 0x3 ;  /* 0x0000000d06057291 */ /* 0x000fe2000f8e18ff */
[----:B-1----:R-:W-:Y:S01]  /*2360*/  SHF.L.U32 R0, R12, 0x1f, RZ ;  /* 0x0000001f0c007819 */ /* 0x002fe200000006ff */
[----:B------:R-:W-:Y:S02]  /*2370*/  USHF.L.U32 UR18, UR7, 0x5, URZ ;  /* 0x0000000507127899 */ /* 0x000fe400080006ff */
[----:B------:R-:W-:Y:S02]  /*2380*/  ULOP3.LUT UR17, UR17, 0xfefffff8, URZ, 0xc0, !UPT ;  /* 0xfefffff811117892 */ /* 0x000fe4000f8ec0ff */
[----:B------:R-:W-:-:S02]  /*2390*/  UIADD3.X UR15, UPT, UPT, URZ, UR27, URZ, UP1, !UPT ;  /* 0x0000001bff0f7290 */ /* 0x000fc40008ffe4ff */
[----:B------:R-:W-:Y:S01]  /*23a0*/  UPRMT UR4, URZ, 0x5410, UR24 ;  /* 0x00005410ff047896 */ /* 0x000fe20008000018 */
[----:B------:R3:W4:Y:S01]  /*23b0*/  SYNCS.PHASECHK.TRANS64.TRYWAIT P0, [UR5+0x80], R0 ;  /* 0x00008000ff0075a7 */ /* 0x0007220008001105 */
[----:B------:R-:W-:Y:S02]  /*23c0*/  UIADD3 UR8, UPT, UPT, UR8, 0x18600, URZ ;  /* 0x0001860008087890 */ /* 0x000fe4000fffe0ff */
[----:B------:R-:W-:Y:S01]  /*23d0*/  UIADD3.X UR23, UPT, UPT, URZ, UR27, URZ, UP0, !UPT ;  /* 0x0000001bff177290 */ /* 0x000fe200087fe4ff */
[----:B------:R-:W-:Y:S01]  /*23e0*/  UMOV UR32, 0x0 ;  /* 0x0000000000207882 */ /* 0x000fe20000000000 */
[----:B------:R-:W-:Y:S01]  /*23f0*/  UMOV UR33, 0x10000000 ;  /* 0x1000000000217882 */ /* 0x000fe20000000000 */
[----:B------:R-:W-:Y:S01]  /*2400*/  UMOV UR19, UR35 ;  /* 0x0000002300137c82 */ /* 0x000fe20008000000 */
[----:B------:R-:W-:Y:S01]  /*2410*/  UMOV UR20, UR36 ;  /* 0x0000002400147c82 */ /* 0x000fe20008000000 */
[----:B------:R-:W-:Y:S01]  /*2420*/  UMOV UR12, UR36 ;  /* 0x00000024000c7c82 */ /* 0x000fe20008000000 */
[----:B------:R-:W-:Y:S01]  /*2430*/  UMOV UR9, UR17 ;  /* 0x0000001100097c82 */ /* 0x000fe20008000000 */
[----:B------:R-:W-:Y:S01]  /*2440*/  UMOV UR10, UR18 ;  /* 0x00000012000a7c82 */ /* 0x000fe20008000000 */
[----:B------:R1:W-:Y:S01]  /*2450*/  UTMALDG.3D.MULTICAST.2CTA [UR16], [UR14], UR4, desc[UR32] ;  /* 0x000020100e0073b4 */ /* 0x0003e20008211804 */
[----:B------:R-:W-:-:S04]  /*2460*/  UIADD3 UR7, UPT, UPT, UR7, 0x1, URZ ;  /* 0x0000000107077890 */ /* 0x000fc8000fffe0ff */
[----:B------:R-:W-:Y:S01]  /*2470*/  UISETP.NE.AND UP0, UPT, UR7, UR25, UPT ;  /* 0x000000190700728c */ /* 0x000fe2000bf05270 */
[----:B------:R3:W-:Y:S01]  /*2480*/  UTMALDG.3D.2CTA [UR8], [UR22], desc[UR32] ;  /* 0x00002008160075b4 */ /* 0x0007e20008211000 */
[----:B-1----:R-:W-:-:S07]  /*2490*/  UMOV UR4, UR6 ;  /* 0x0000000600047c82 */ /* 0x002fce0008000000 */
[----:B---3--:R-:W-:Y:S05]  /*24a0*/  BRA.U UP0, `(.L_x_39) ;  /* 0xfffffffd00487547 */ /* 0x008fea000b83ffff */
.L_x_33:
[C---:B------:R-:W-:Y:S01]  /*24b0*/  LEA R3, R11.reuse, UR13, 0x3 ;  /* 0x0000000d0b037c11 */ /* 0x040fe2000f8e18ff */
[----:B------:R-:W-:Y:S01]  /*24c0*/  NOP ;  /* 0x0000000000007918 */ /* 0x000fe20000000000 */
[----:B-1----:R-:W-:Y:S02]  /*24d0*/  SHF.L.U32 R0, R10, 0x1f, RZ ;  /* 0x0000001f0a007819 */ /* 0x002fe400000006ff */
[----:B------:R-:W-:Y:S02]  /*24e0*/  LEA R5, R11, UR13, 0x4 ;  /* 0x0000000d0b057c11 */ /* 0x000fe4000f8e20ff */
[----:B--2-4-:R-:W1:Y:S02]  /*24f0*/  SYNCS.PHASECHK.TRANS64.TRYWAIT P0, [R3+URZ+0x150], R0 ;  /* 0x00015000030075a7 */ /* 0x014e6400080011ff */
[----:B-1----:R-:W-:Y:S05]  /*2500*/  @!P0 BRA `(.L_x_40) ;  /* 0x0000008000788947 */ /* 0x002fea0003800000 */
.L_x_165:
[----:B------:R-:W2:Y:S01]  /*2510*/  LDS.128 R4, [R5+0x1e0] ;  /* 0x0001e00005047984 */ /* 0x000ea20000000c00 */
[----:B------:R-:W-:Y:S01]  /*2520*/  UISETP.GE.AND UP0, UPT, UR45, 0x1, UPT ;  /* 0x000000012d00788c */ /* 0x000fe2000bf06270 */
[----:B------:R-:W-:Y:S01]  /*2530*/  @!PT LDS RZ, [RZ] ;  /* 0x00000000fffff984 */ /* 0x000fe20000000800 */
[----:B------:R-:W-:Y:S01]  /*2540*/  @!PT LDS RZ, [RZ] ;  /* 0x00000000fffff984 */ /* 0x000fe20000000800 */
[----:B------:R-:W-:Y:S01]  /*2550*/  @!PT LDS RZ, [RZ] ;  /* 0x00000000fffff984 */ /* 0x000fe20000000800 */
[----:B------:R-:W-:Y:S01]  /*2560*/  @!PT LDS RZ, [RZ] ;  /* 0x00000000fffff984 */ /* 0x000fe20000000800 */
[----:B------:R3:W-:Y:S06]  /*2570*/  MEMBAR.ALL.CTA ;  /* 0x0000000000007992 */ /* 0x0007ec0000008000 */
[----:B---3--:R-:W3:Y:S01]  /*2580*/  FENCE.VIEW.ASYNC.S ;  /* 0x00000000000073c6 */ /* 0x008ee20000000000 */
[----:B--2---:R-:W-:-:S13]  /*2590*/  LOP3.LUT P0, RZ, R6, 0x1, RZ, 0xc0, !PT ;  /* 0x0000000106ff7812 */ /* 0x004fda000780c0ff */
[----:B---3--:R-:W-:Y:S01]  /*25a0*/  VOTEU.ANY UP1, P0 ;  /* 0x0000000000ff7886 */ /* 0x008fe20000020100 */
[----:B------:R-:W-:-:S13]  /*25b0*/  PLOP3.LUT P0, PT, PT, PT, UP1, 0x80, 0x8 ;  /* 0x000000000008781c */ /* 0x000fda0003f0f018 */
[----:B-1----:R-:W-:Y:S02]  /*25c0*/  @P0 LOP3.LUT R0, R5, 0xffff, RZ, 0xc0, !PT ;  /* 0x0000ffff05000812 */ /* 0x002fe400078ec0ff */
[----:B------:R-:W-:Y:S02]  /*25d0*/  @P0 MOV R2, R4 ;  /* 0x0000000400020202 */ /* 0x000fe40000000f00 */
[----:B------:R-:W-:Y:S01]  /*25e0*/  @P0 R2UR UR5, R0 ;  /* 0x00000000000502ca */ /* 0x000fe200000e0000 */
[----:B------:R-:W-:Y:S01]  /*25f0*/  VIADD R0, R3, 0x160 ;  /* 0x0000016003007836 */ /* 0x000fe20000000000 */
[----:B------:R-:W-:Y:S02]  /*2600*/  @P0 SHF.R.U32.HI R4, RZ, 0x10, R5 ;  /* 0x00000010ff040819 */ /* 0x000fe40000011605 */
[----:B------:R-:W-:Y:S02]  /*2610*/  @P0 R2UR UR7, R2 ;  /* 0x00000000020702ca */ /* 0x000fe400000e0000 */
[----:B------:R-:W-:-:S02]  /*2620*/  PRMT R0, RZ, 0x654, R0 ;  /* 0x00000654ff007816 */ /* 0x000fc40000000000 */
[----:B------:R-:W-:Y:S02]  /*2630*/  @P0 R2UR UR4, R4 ;  /* 0x00000000040402ca */ /* 0x000fe400000e0000 */
[----:B------:R1:W-:Y:S03]  /*2640*/  SYNCS.ARRIVE.TRANS64.RED.A1T0 RZ, [R0+URZ], RZ ;  /* 0x000000ff00ff79a7 */ /* 0x0003e600081004ff */
[----:B------:R-:W-:-:S04]  /*2650*/  @UP1 UMOV UR31, UR5 ;  /* 0x00000005001f1c82 */ /* 0x000fc80008000000 */
[----:B------:R-:W-:-:S04]  /*2660*/  @UP1 UMOV UR37, UR7 ;  /* 0x0000000700251c82 */ /* 0x000fc80008000000 */
[----:B------:R-:W-:Y:S01]  /*2670*/  @UP1 UMOV UR36, UR4 ;  /* 0x0000000400241c82 */ /* 0x000fe20008000000 */
[----:B------:R-:W-:Y:S05]  /*2680*/  BRA.U !UP0, `(.L_x_41) ;  /* 0x0000000108d47547 */ /* 0x000fea000b800000 */
[----:B------:R-:W2:Y:S01]  /*2690*/  LDCU.128 UR16, c[0x0][0xb10] ;  /* 0x00016200ff1077ac */ /* 0x000ea20008000c00 */
[----:B------:R-:W3:Y:S01]  /*26a0*/  LDCU UR12, c[0x0][0xb20] ;  /* 0x00016400ff0c77ac */ /* 0x000ee20008000800 */
[----:B------:R-:W4:Y:S01]  /*26b0*/  LDCU UR20, c[0x0][0xb0c] ;  /* 0x00016180ff1477ac */ /* 0x000f220008000800 */
[----:B------:R-:W1:Y:S01]  /*26c0*/  LDCU.64 UR8, c[0x0][0xb28] ;  /* 0x00016500ff0877ac */ /* 0x000e620008000a00 */
[----:B------:R-:W-:Y:S02]  /*26d0*/  UISETP.NE.AND UP3, UPT, UR45, 0x1, UPT ;  /* 0x000000012d00788c */ /* 0x000fe4000bf65270 */
[----:B--2---:R-:W-:Y:S02]  /*26e0*/  UIMAD.WIDE.U32 UR10, UR38, UR19, URZ ;  /* 0x00000013260a72a5 */ /* 0x004fe4000f8e00ff */
[----:B------:R-:W-:Y:S02]  /*26f0*/  UIMAD.WIDE.U32 UR4, UR39, UR16, URZ ;  /* 0x00000010270472a5 */ /* 0x000fe4000f8e00ff */
[----:B------:R-:W-:-:S02]  /*2700*/  UISETP.NE.AND UP0, UPT, UR18, 0x1, UPT ;  /* 0x000000011200788c */ /* 0x000fc4000bf05270 */
[----:B------:R-:W-:Y:S01]  /*2710*/  UIMAD.WIDE.U32 UR22, UR31, UR19, URZ ;  /* 0x000000131f1672a5 */ /* 0x000fe2000f8e00ff */
[----:B------:R-:W-:Y:S02]  /*2720*/  UMOV UR10, UR11 ;  /* 0x0000000b000a7c82 */ /* 0x000fe40008000000 */
[----:B------:R-:W-:Y:S01]  /*2730*/  UMOV UR4, UR5 ;  /* 0x0000000500047c82 */ /* 0x000fe20008000000 */
[----:B---3--:R-:W-:Y:S02]  /*2740*/  USHF.R.U32.HI UR10, URZ, UR12, UR10 ;  /* 0x0000000cff0a7299 */ /* 0x008fe4000801160a */
[----:B----4-:R-:W-:Y:S02]  /*2750*/  UISETP.NE.AND UP2, UPT, UR20, 0x1, UPT ;  /* 0x000000011400788c */ /* 0x010fe4000bf45270 */
[----:B------:R-:W-:Y:S02]  /*2760*/  USHF.R.U32.HI UR4, URZ, UR17, UR4 ;  /* 0x00000011ff047299 */ /* 0x000fe40008011604 */
[----:B------:R-:W-:-:S02]  /*2770*/  USEL UR5, UR38, UR10, !UP0 ;  /* 0x0000000a26057287 */ /* 0x000fc4000c000000 */
[----:B------:R-:W-:Y:S02]  /*2780*/  USEL UR7, UR39, UR4, !UP2 ;  /* 0x0000000427077287 */ /* 0x000fe4000d000000 */
[----:B-1----:R-:W-:Y:S01]  /*2790*/  UIMAD.WIDE.U32 UR10, UR5, UR8, URZ ;  /* 0x00000008050a72a5 */ /* 0x002fe2000f8e00ff */
[----:B------:R-:W-:Y:S01]  /*27a0*/  UMOV UR4, UR23 ;  /* 0x0000001700047c82 */ /* 0x000fe20008000000 */
[----:B------:R-:W-:Y:S02]  /*27b0*/  UIMAD.WIDE.U32 UR14, UR37, UR16, URZ ;  /* 0x00000010250e72a5 */ /* 0x000fe4000f8e00ff */
[----:B------:R-:W-:-:S03]  /*27c0*/  UIMAD.WIDE.U32 UR22, UR7, UR8, URZ ;  /* 0x00000008071672a5 */ /* 0x000fc6000f8e00ff */
[----:B------:R-:W-:Y:S01]  /*27d0*/  UMOV UR10, UR11 ;  /* 0x0000000b000a7c82 */ /* 0x000fe20008000000 */
[----:B------:R-:W-:Y:S02]  /*27e0*/  USHF.R.U32.HI UR4, URZ, UR12, UR4 ;  /* 0x0000000cff047299 */ /* 0x000fe40008011604 */
[----:B------:R-:W-:Y:S01]  /*27f0*/  @UP3 USHF.R.U32.HI UR5, URZ, UR9, UR10 ;  /* 0x00000009ff053299 */ /* 0x000fe2000801160a */
[----:B------:R-:W-:Y:S01]  /*2800*/  UMOV UR14, UR15 ;  /* 0x0000000f000e7c82 */ /* 0x000fe20008000000 */
[----:B------:R-:W-:Y:S01]  /*2810*/  UMOV UR22, UR23 ;  /* 0x0000001700167c82 */ /* 0x000fe20008000000 */
[----:B------:R-:W-:Y:S02]  /*2820*/  USHF.R.U32.HI UR17, URZ, UR17, UR14 ;  /* 0x00000011ff117299 */ /* 0x000fe4000801160e */
[----:B------:R-:W-:Y:S02]  /*2830*/  USEL UR4, UR31, UR4, !UP0 ;  /* 0x000000041f047287 */ /* 0x000fe4000c000000 */
[----:B------:R-:W-:-:S02]  /*2840*/  @UP3 USHF.R.U32.HI UR7, URZ, UR9, UR22 ;  /* 0x00000009ff073299 */ /* 0x000fc40008011616 */
[----:B------:R-:W-:Y:S02]  /*2850*/  UIMAD UR10, UR45, UR5, URZ ;  /* 0x000000052d0a72a4 */ /* 0x000fe4000f8e02ff */
[----:B------:R-:W-:Y:S02]  /*2860*/  USEL UR5, UR37, UR17, !UP2 ;  /* 0x0000001125057287 */ /* 0x000fe4000d000000 */
[----:B------:R-:W-:Y:S02]  /*2870*/  UIMAD UR12, UR45, UR7, URZ ;  /* 0x000000072d0c72a4 */ /* 0x000fe4000f8e02ff */
[----:B------:R-:W-:Y:S02]  /*2880*/  UISETP.GE.AND UP0, UPT, UR4, UR10, UPT ;  /* 0x0000000a0400728c */ /* 0x000fe4000bf06270 */
[----:B------:R-:W-:Y:S02]  /*2890*/  UIMAD.WIDE.U32 UR10, UR4, UR8, URZ ;  /* 0x00000008040a72a5 */ /* 0x000fe4000f8e00ff */
[----:B------:R-:W-:-:S02]  /*28a0*/  UISETP.GE.OR UP0, UPT, UR5, UR12, UP0 ;  /* 0x0000000c0500728c */ /* 0x000fc40008706670 */
        /* <DEDUP_REMOVED lines=19> */
.L_x_41:
[----:B------:R-:W2:Y:S02]  /*29e0*/  LDCU UR4, c[0x0][0xb30] ;  /* 0x00016600ff0477ac */ /* 0x000ea40008000800 */
[----:B--2---:R-:W-:-:S09]  /*29f0*/  UISETP.NE.AND UP0, UPT, UR4, 0x1, UPT ;  /* 0x000000010400788c */ /* 0x004fd2000bf05270 */
        /* <DEDUP_REMOVED lines=14> */
[----:B------:R-:W-:Y:S02]  /*2ae0*/  UIADD3 UR7, UPT, UPT, UR5, -UR4, URZ ;  /* 0x8000000405077290 */ /* 0x000fe4000fffe0ff */
[----:B------:R-:W-:Y:S02]  /*2af0*/  UIADD3 UR4, UPT, UPT, -UR5, UR4, URZ ;  /* 0x0000000405047290 */ /* 0x000fe4000fffe1ff */
[----:B------:R-:W-:Y:S02]  /*2b00*/  UIMAD UR31, UR7, UR18, UR31 ;  /* 0x00000012071f72a4 */ /* 0x000fe4000f8e021f */
[----:B------:R-:W-:-:S12]  /*2b10*/  UIMAD UR37, UR4, UR10, UR37 ;  /* 0x0000000a042572a4 */ /* 0x000fd8000f8e0225 */
.L_x_42:
[----:B------:R-:W-:Y:S01]  /*2b20*/  VIADD R11, R11, 0x1 ;  /* 0x000000010b0b7836 */ /* 0x000fe20000000000 */
[----:B------:R-:W-:Y:S02]  /*2b30*/  R2UR UR5, R87 ;  /* 0x00000000570572ca */ /* 0x000fe400000e0000 */
[----:B------:R-:W-:Y:S02]  /*2b40*/  R2UR UR4, R86 ;  /* 0x00000000560472ca */ /* 0x000fe400000e0000 */
[C---:B------:R-:W-:Y:S02]  /*2b50*/  ISETP.NE.AND P0, PT, R11.reuse, 0x2, PT ;  /* 0x000000020b00780c */ /* 0x040fe40003f05270 */
[----:B------:R-:W-:Y:S02]  /*2b60*/  PLOP3.LUT P1, PT, PT, PT, PT, 0x80, 0x8 ;  /* 0x000000000008781c */ /* 0x000fe40003f2f070 */
[----:B------:R-:W-:Y:S02]  /*2b70*/  SEL R3, RZ, 0x1, P0 ;  /* 0x00000001ff037807 */ /* 0x000fe40000000000 */
[----:B------:R-:W-:-:S02]  /*2b80*/  SEL R11, R11, RZ, P0 ;  /* 0x000000ff0b0b7207 */ /* 0x000fc40000000000 */
[----:B------:R-:W-:Y:S01]  /*2b90*/  LOP3.LUT R10, R10, R3, RZ, 0x3c, !PT ;  /* 0x000000030a0a7212 */ /* 0x000fe200078e3cff */
[----:B------:R-:W-:Y:S02]  /*2ba0*/  UIADD3 UR20, UPT, UPT, UR37, UR5, URZ ;  /* 0x0000000525147290 */ /* 0x000fe4000fffe0ff */
[----:B------:R-:W-:Y:S01]  /*2bb0*/  UIADD3 UR32, UPT, UPT, UR31, UR4, URZ ;  /* 0x000000041f207290 */ /* 0x000fe2000fffe0ff */
[----:B------:R-:W-:Y:S11]  /*2bc0*/  BRA.U UP1, `(.L_x_43) ;  /* 0xfffffff101387547 */ /* 0x000ff6000b83ffff */
[----:B------:R-:W-:Y:S01]  /*2bd0*/  UIADD3 UR13, UPT, UPT, UR13, 0x80, URZ ;  /* 0x000000800d0d7890 */ /* 0x000fe2000fffe0ff */
[----:B------:R-:W-:-:S03]  /*2be0*/  SHF.L.U32 R3, R12, 0x1f, RZ ;  /* 0x0000001f0c037819 */ /* 0x000fc600000006ff */
[----:B------:R-:W-:-:S09]  /*2bf0*/  ULEA UR4, UR6, UR13, 0x3 ;  /* 0x0000000d06047291 */ /* 0x000fd2000f8e18ff */
[----:B------:R-:W2:Y:S02]  /*2c00*/  SYNCS.PHASECHK.TRANS64.TRYWAIT P0, [UR4], R3 ;  /* 0x00000003ff0075a7 */ /* 0x000ea40008001104 */
[----:B--2---:R-:W-:Y:S05]  /*2c10*/  @!P0 BRA `(.L_x_44) ;  /* 0x0000007800c88947 */ /* 0x004fea0003800000 */
.L_x_167:
[----:B------:R-:W-:-:S04]  /*2c20*/  UIADD3 UR4, UPT, UPT, UR6, 0x1, URZ ;  /* 0x0000000106047890 */ /* 0x000fc8000fffe0ff */
[----:B------:R-:W-:-:S04]  /*2c30*/  UISETP.NE.AND UP0, UPT, UR4, 0x10, UPT ;  /* 0x000000100400788c */ /* 0x000fc8000bf05270 */
[----:B------:R-:W-:Y:S02]  /*2c40*/  USEL UR6, URZ, 0x1, UP0 ;  /* 0x00000001ff067887 */ /* 0x000fe40008000000 */
[----:B------:R-:W-:-:S04]  /*2c50*/  USEL UR4, UR4, URZ, UP0 ;  /* 0x000000ff04047287 */ /* 0x000fc80008000000 */
[----:B------:R-:W-:Y:S01]  /*2c60*/  ULEA UR5, UR4, UR13, 0x3 ;  /* 0x0000000d04057291 */ /* 0x000fe2000f8e18ff */
[----:B------:R-:W-:-:S04]  /*2c70*/  LOP3.LUT R2, R12, UR6, RZ, 0x3c, !PT ;  /* 0x000000060c027c12 */ /* 0x000fc8000f8e3cff */
[----:B-1----:R-:W-:-:S04]  /*2c80*/  SHF.L.U32 R3, R2, 0x1f, RZ ;  /* 0x0000001f02037819 */ /* 0x002fc800000006ff */
[----:B------:R-:W1:Y:S02]  /*2c90*/  SYNCS.PHASECHK.TRANS64.TRYWAIT P0, [UR5], R3 ;  /* 0x00000003ff0075a7 */ /* 0x000e640008001105 */
[----:B-1----:R-:W-:Y:S05]  /*2ca0*/  @!P0 BRA `(.L_x_45) ;  /* 0x0000007800bc8947 */ /* 0x002fea0003800000 */
.L_x_169:
        /* <DEDUP_REMOVED lines=9> */
.L_x_171:
        /* <DEDUP_REMOVED lines=9> */
.L_x_173:
        /* <DEDUP_REMOVED lines=9> */
.L_x_175:
        /* <DEDUP_REMOVED lines=9> */
.L_x_177:
        /* <DEDUP_REMOVED lines=9> */
.L_x_179:
        /* <DEDUP_REMOVED lines=9> */
.L_x_181:
        /* <DEDUP_REMOVED lines=9> */
.L_x_183:
        /* <DEDUP_REMOVED lines=9> */
.L_x_185:
        /* <DEDUP_REMOVED lines=9> */
.L_x_187:
        /* <DEDUP_REMOVED lines=9> */
.L_x_189:
        /* <DEDUP_REMOVED lines=9> */
.L_x_191:
        /* <DEDUP_REMOVED lines=9> */
.L_x_193:
        /* <DEDUP_REMOVED lines=9> */
.L_x_195:
[----:B------:R-:W-:-:S04]  /*3400*/  UIADD3 UR4, UPT, UPT, UR4, 0x1, URZ ;  /* 0x0000000104047890 */ /* 0x000fc8000fffe0ff */
[----:B------:R-:W-:-:S04]  /*3410*/  UISETP.NE.AND UP0, UPT, UR4, 0x10, UPT ;  /* 0x000000100400788c */ /* 0x000fc8000bf05270 */
[----:B------:R-:W-:Y:S02]  /*3420*/  USEL UR5, URZ, 0x1, UP0 ;  /* 0x00000001ff057887 */ /* 0x000fe40008000000 */
[----:B------:R-:W-:-:S04]  /*3430*/  USEL UR4, UR4, URZ, UP0 ;  /* 0x000000ff04047287 */ /* 0x000fc80008000000 */
[----:B------:R-:W-:Y:S01]  /*3440*/  ULEA UR4, UR4, UR13, 0x3 ;  /* 0x0000000d04047291 */ /* 0x000fe2000f8e18ff */
[----:B-1----:R-:W-:-:S04]  /*3450*/  LOP3.LUT R3, R2, UR5, RZ, 0x3c, !PT ;  /* 0x0000000502037c12 */ /* 0x002fc8000f8e3cff */
[----:B------:R-:W-:Y:S01]  /*3460*/  SHF.L.U32 R3, R3, 0x1f, RZ ;  /* 0x0000001f03037819 */ /* 0x000fe200000006ff */
[----:B------:R-:W-:-:S07]  /*3470*/  IMAD.U32 R0, RZ, RZ, UR4 ;  /* 0x00000004ff007e24 */ /* 0x000fce000f8e00ff */
.L_x_59:
[----:B-1----:R1:W2:Y:S02]  /*3480*/  SYNCS.PHASECHK.TRANS64.TRYWAIT P0, [R0+URZ], R3 ;  /* 0x00000003000075a7 */ /* 0x0022a400080011ff */
[----:B--2---:R-:W-:Y:S05]  /*3490*/  @!P0 NANOSLEEP.SYNCS 0x989680 ;  /* 0x009896800000895d */ /* 0x004fea0003900000 */
[----:B------:R-:W2:Y:S02]  /*34a0*/  @!P0 SYNCS.PHASECHK.TRANS64 P0, [R0+URZ], R3 ;  /* 0x00000003000085a7 */ /* 0x000ea400080010ff */
[----:B--2---:R-:W-:Y:S05]  /*34b0*/  @P0 EXIT ;  /* 0x000000000000094d */ /* 0x004fea0003800000 */
[----:B------:R-:W-:Y:S05]  /*34c0*/  BRA `(.L_x_59) ;  /* 0xfffffffc00ec7947 */ /* 0x000fea000383ffff */
.L_x_23:
[----:B------:R-:W2:Y:S02]  /*34d0*/  S2UR UR4, SR_CgaCtaId ;  /* 0x00000000000479c3 */ /* 0x000ea40000008800 */
[----:B--2---:R-:W-:-:S04]  /*34e0*/  UISETP.NE.AND UP0, UPT, UR4, URZ, UPT ;  /* 0x000000ff0400728c */ /* 0x004fc8000bf05270 */
[----:B------:R-:W-:-:S09]  /*34f0*/  UISETP.NE.OR UP0, UPT, UR22, 0x1, UP0 ;  /* 0x000000011600788c */ /* 0x000fd20008705670 */
[----:B------:R-:W-:Y:S05]  /*3500*/  BRA.U UP0, `(.L_x_60) ;  /* 0x00000005004c7547 */ /* 0x000fea000b800000 */
[----:B------:R-:W2:Y:S01]  /*3510*/  S2UR UR5, SR_CgaCtaId ;  /* 0x00000000000579c3 */ /* 0x000ea20000008800 */
[----:B------:R-:W-:Y:S01]  /*3520*/  UMOV UR4, 0x400 ;  /* 0x0000040000047882 */ /* 0x000fe20000000000 */
[----:B------:R-:W-:Y:S01]  /*3530*/  ISETP.GE.U32.AND P2, PT, R0, 0x8, PT ;  /* 0x000000080000780c */ /* 0x000fe20003f46070 */
[----:B------:R-:W-:Y:S01]  /*3540*/  IMAD.MOV.U32 R12, RZ, RZ, 0x1 ;  /* 0x00000001ff0c7424 */ /* 0x000fe200078e00ff */
[----:B------:R-:W-:Y:S02]  /*3550*/  CS2R R10, SRZ ;  /* 0x00000000000a7805 */ /* 0x000fe4000001ff00 */
[----:B------:R-:W-:Y:S01]  /*3560*/  CS2R R8, SRZ ;  /* 0x0000000000087805 */ /* 0x000fe2000001ff00 */
[----:B--2---:R-:W-:-:S03]  /*3570*/  ULEA UR6, UR5, UR4, 0x18 ;  /* 0x0000000405067291 */ /* 0x004fc6000f8ec0ff */
[----:B------:R-:W-:-:S09]  /*3580*/  UMOV UR5, URZ ;  /* 0x000000ff00057c82 */ /* 0x000fd20008000000 */
.L_x_64:
[----:B------:R-:W-:Y:S02]  /*3590*/  LEA R2, R8, UR6, 0x3 ;  /* 0x0000000608027c11 */ /* 0x000fe4000f8e18ff */
[----:B------:R-:W-:-:S03]  /*35a0*/  SHF.L.U32 R5, R9, 0x1f, RZ ;  /* 0x0000001f09057819 */ /* 0x000fc600000006ff */
[----:B------:R-:W-:Y:S01]  /*35b0*/  VIADD R4, R2, 0x1c0 ;  /* 0x000001c002047836 */ /* 0x000fe20000000000 */
[----:B------:R-:W2:Y:S02]  /*35c0*/  SYNCS.PHASECHK.TRANS64.TRYWAIT P0, [R2+URZ+0x1b0], R5 ;  /* 0x0001b005020075a7 */ /* 0x000ea400080011ff */
[----:B--2---:R-:W-:Y:S05]  /*35d0*/  @!P0 BRA `(.L_x_61) ;  /* 0x0000007400c08947 */ /* 0x004fea0003800000 */
.L_x_196:
[----:B------:R-:W-:Y:S01]  /*35e0*/  ULEA UR4, UR5, UR6, 0x3 ;  /* 0x0000000605047291 */ /* 0x000fe2000f8e18ff */
[----:B------:R-:W-:Y:S02]  /*35f0*/  PRMT R4, RZ, 0x654, R4 ;  /* 0x00000654ff047816 */ /* 0x000fe40000000004 */
[----:B--2---:R-:W-:Y:S01]  /*3600*/  SHF.L.U32 R5, R12, 0x1f, RZ ;  /* 0x0000001f0c057819 */ /* 0x004fe200000006ff */
[----:B------:R-:W-:Y:S01]  /*3610*/  UIADD3 UR7, UPT, UPT, UR4, 0x150, URZ ;  /* 0x0000015004077890 */ /* 0x000fe2000fffe0ff */
[----:B------:R2:W-:Y:S05]  /*3620*/  SYNCS.ARRIVE.TRANS64.RED.A1T0 RZ, [R4+URZ], RZ ;  /* 0x000000ff04ff79a7 */ /* 0x0005ea00081004ff */
[----:B------:R-:W-:Y:S01]  /*3630*/  IMAD.U32 R7, RZ, RZ, UR7 ;  /* 0x00000007ff077e24 */ /* 0x000fe2000f8e00ff */
[----:B------:R-:W3:Y:S04]  /*3640*/  SYNCS.PHASECHK.TRANS64.TRYWAIT P0, [UR4+0x160], R5 ;  /* 0x00016005ff0075a7 */ /* 0x000ee80008001104 */
[----:B------:R-:W-:Y:S01]  /*3650*/  PRMT R6, R0, 0x654, R7 ;  /* 0x0000065400067816 */ /* 0x000fe20000000007 */
[----:B--2---:R-:W-:Y:S01]  /*3660*/  @!P2 IMAD.MOV.U32 R4, RZ, RZ, 0x10 ;  /* 0x00000010ff04a424 */ /* 0x004fe200078e00ff */
[----:B---3--:R-:W-:Y:S06]  /*3670*/  @!P0 BRA `(.L_x_62) ;  /* 0x0000007400ac8947 */ /* 0x008fec0003800000 */
.L_x_198:
[----:B------:R-:W-:Y:S01]  /*3680*/  ULEA UR8, UR5, UR6, 0x4 ;  /* 0x0000000605087291 */ /* 0x000fe2000f8e20ff */
[----:B------:R-:W-:Y:S01]  /*3690*/  SEL R3, R6, R3, !P2 ;  /* 0x0000000306037207 */ /* 0x000fe20005000000 */
[----:B------:R-:W-:Y:S01]  /*36a0*/  UIADD3 UR9, UPT, UPT, UR4, 0x150, URZ ;  /* 0x0000015004097890 */ /* 0x000fe2000fffe0ff */
[----:B--2---:R-:W-:Y:S01]  /*36b0*/  LEA R2, R11, UR6, 0x3 ;  /* 0x000000060b027c11 */ /* 0x004fe2000f8e18ff */
[----:B------:R-:W-:Y:S01]  /*36c0*/  UIADD3 UR8, UPT, UPT, UR8, 0x1e0, URZ ;  /* 0x000001e008087890 */ /* 0x000fe2000fffe0ff */
[----:B------:R-:W-:Y:S01]  /*36d0*/  SHF.L.U32 R5, R10, 0x1f, RZ ;  /* 0x0000001f0a057819 */ /* 0x000fe200000006ff */
[----:B------:R2:W-:Y:S01]  /*36e0*/  @!P2 SYNCS.ARRIVE.TRANS64.RED RZ, [R3+URZ], R4 ;  /* 0x0000000403ffa9a7 */ /* 0x0005e200080004ff */
[----:B------:R-:W-:Y:S01]  /*36f0*/  UIADD3 UR4, UPT, UPT, UR5, 0x1, URZ ;  /* 0x0000000105047890 */ /* 0x000fe2000fffe0ff */
[----:B------:R-:W-:-:S03]  /*3700*/  VIADD R8, R8, 0x1 ;  /* 0x0000000108087836 */ /* 0x000fc60000000000 */
[----:B------:R-:W-:Y:S02]  /*3710*/  UISETP.NE.AND UP0, UPT, UR4, 0x2, UPT ;  /* 0x000000020400788c */ /* 0x000fe4000bf05270 */
[----:B------:R-:W-:Y:S06]  /*3720*/  UGETNEXTWORKID.BROADCAST [UR8], [UR9] ;  /* 0x00000000080073ca */ /* 0x000fec0008000100 */
[----:B------:R-:W-:Y:S01]  /*3730*/  USEL UR7, URZ, 0x1, UP0 ;  /* 0x00000001ff077887 */ /* 0x000fe20008000000 */
[----:B------:R-:W-:Y:S01]  /*3740*/  ISETP.NE.AND P0, PT, R8, 0x2, PT ;  /* 0x000000020800780c */ /* 0x000fe20003f05270 */
[----:B------:R-:W-:Y:S01]  /*3750*/  USEL UR5, UR4, URZ, UP0 ;  /* 0x000000ff04057287 */ /* 0x000fe20008000000 */
[----:B------:R-:W3:Y:S03]  /*3760*/  SYNCS.PHASECHK.TRANS64.TRYWAIT P1, [R2+URZ+0x150], R5 ;  /* 0x00015005020075a7 */ /* 0x000ee600080211ff */
[----:B------:R-:W-:Y:S01]  /*3770*/  LOP3.LUT R12, R12, UR7, RZ, 0x3c, !PT ;  /* 0x000000070c0c7c12 */ /* 0x000fe2000f8e3cff */
[----:B--23--:R-:W-:Y:S07]  /*3780*/  @!P1 BRA `(.L_x_63) ;  /* 0x0000007400809947 */ /* 0x00cfee0003800000 */
.L_x_199:
[C---:B------:R-:W-:Y:S01]  /*3790*/  LEA R4, R11.reuse, UR6, 0x4 ;  /* 0x000000060b047c11 */ /* 0x040fe2000f8e20ff */
[----:B--2---:R-:W-:Y:S01]  /*37a0*/  VIADD R2, R2, 0x160 ;  /* 0x0000016002027836 */ /* 0x004fe20000000000 */
[----:B------:R-:W-:Y:S01]  /*37b0*/  SEL R8, R8, RZ, P0 ;  /* 0x000000ff08087207 */ /* 0x000fe20000000000 */
[----:B------:R-:W-:-:S03]  /*37c0*/  VIADD R11, R11, 0x1 ;  /* 0x000000010b0b7836 */ /* 0x000fc60000000000 */
[----:B------:R-:W2:Y:S01]  /*37d0*/  LDS.128 R4, [R4+0x1e0] ;  /* 0x0001e00004047984 */ /* 0x000ea20000000c00 */
[----:B------:R-:W-:Y:S02]  /*37e0*/  PRMT R2, RZ, 0x654, R2 ;  /* 0x00000654ff027816 */ /* 0x000fe40000000002 */
[C---:B------:R-:W-:Y:S01]  /*37f0*/  ISETP.NE.AND P1, PT, R11.reuse, 0x2, PT ;  /* 0x000000020b00780c */ /* 0x040fe20003f25270 */
[----:B------:R-:W-:Y:S01]  /*3800*/  @!PT LDS RZ, [RZ] ;  /* 0x00000000fffff984 */ /* 0x000fe20000000800 */
[----:B------:R-:W-:Y:S01]  /*3810*/  @!PT LDS RZ, [RZ] ;  /* 0x00000000fffff984 */ /* 0x000fe20000000800 */
[----:B------:R-:W-:Y:S01]  /*3820*/  @!PT LDS RZ, [RZ] ;  /* 0x00000000fffff984 */ /* 0x000fe20000000800 */
[----:B------:R-:W-:Y:S01]  /*3830*/  @!PT LDS RZ, [RZ] ;  /* 0x00000000fffff984 */ /* 0x000fe20000000800 */
[----:B------:R3:W-:Y:S06]  /*3840*/  MEMBAR.ALL.CTA ;  /* 0x0000000000007992 */ /* 0x0007ec0000008000 */
[----:B---3--:R-:W3:Y:S01]  /*3850*/  FENCE.VIEW.ASYNC.S ;  /* 0x00000000000073c6 */ /* 0x008ee20000000000 */
[----:B------:R-:W-:Y:S01]  /*3860*/  SEL R11, R11, RZ, P1 ;  /* 0x000000ff0b0b7207 */ /* 0x000fe20000800000 */
[----:B---3--:R3:W-:Y:S01]  /*3870*/  SYNCS.ARRIVE.TRANS64.RED.A1T0 RZ, [R2+URZ], RZ ;  /* 0x000000ff02ff79a7 */ /* 0x0087e200081004ff */
[----:B--2---:R-:W-:-:S02]  /*3880*/  LOP3.LUT P3, RZ, R6, 0x1, RZ, 0xc0, !PT ;  /* 0x0000000106ff7812 */ /* 0x004fc4000786c0ff */
[----:B------:R-:W-:-:S04]  /*3890*/  SEL R5, RZ, 0x1, P1 ;  /* 0x00000001ff057807 */ /* 0x000fc80000800000 */
[----:B------:R-:W-:Y:S02]  /*38a0*/  LOP3.LUT R10, R10, R5, RZ, 0x3c, !PT ;  /* 0x000000050a0a7212 */ /* 0x000fe400078e3cff */
[----:B---3--:R-:W-:-:S04]  /*38b0*/  SEL R2, RZ, 0x1, P0 ;  /* 0x00000001ff027807 */ /* 0x008fc80000000000 */
[----:B------:R-:W-:Y:S01]  /*38c0*/  LOP3.LUT R9, R9, R2, RZ, 0x3c, !PT ;  /* 0x0000000209097212 */ /* 0x000fe200078e3cff */
[----:B------:R-:W-:Y:S06]  /*38d0*/  @P3 BRA `(.L_x_64) ;  /* 0xfffffffc002c3947 */ /* 0x000fec000383ffff */
[----:B------:R-:W-:Y:S01]  /*38e0*/  ULEA UR4, UR5, UR6, 0x3 ;  /* 0x0000000605047291 */ /* 0x000fe2000f8e18ff */
[----:B------:R-:W-:-:S08]  /*38f0*/  SHF.L.U32 R3, R12, 0x1f, RZ ;  /* 0x0000001f0c037819 */ /* 0x000fd000000006ff */
[----:B------:R-:W2:Y:S02]  /*3900*/  SYNCS.PHASECHK.TRANS64 P0, [UR4+0x160], R3 ;  /* 0x00016003ff0075a7 */ /* 0x000ea40008001004 */
[----:B--2---:R-:W-:Y:S05]  /*3910*/  @P0 BRA `(.L_x_65) ;  /* 0x0000000000080947 */ /* 0x004fea0003800000 */
[----:B------:R-:W2:Y:S02]  /*3920*/  SYNCS.PHASECHK.TRANS64.TRYWAIT P0, [UR4+0x160], R3 ;  /* 0x00016003ff0075a7 */ /* 0x000ea40008001104 */
[----:B--2---:R-:W-:Y:S05]  /*3930*/  @!P0 BRA `(.L_x_66) ;  /* 0x0000007400288947 */ /* 0x004fea0003800000 */
.L_x_65:
[----:B------:R-:W-:-:S04]  /*3940*/  UIADD3 UR7, UPT, UPT, UR5, 0x1, URZ ;  /* 0x0000000105077890 */ /* 0x000fc8000fffe0ff */
[----:B------:R-:W-:-:S04]  /*3950*/  UISETP.NE.AND UP0, UPT, UR7, 0x2, UPT ;  /* 0x000000020700788c */ /* 0x000fc8000bf05270 */
[----:B------:R-:W-:Y:S02]  /*3960*/  USEL UR8, URZ, 0x1, UP0 ;  /* 0x00000001ff087887 */ /* 0x000fe40008000000 */
[----:B------:R-:W-:-:S04]  /*3970*/  USEL UR7, UR7, URZ, UP0 ;  /* 0x000000ff07077287 */ /* 0x000fc80008000000 */
[----:B------:R-:W-:Y:S01]  /*3980*/  ULEA UR7, UR7, UR6, 0x3 ;  /* 0x0000000607077291 */ /* 0x000fe2000f8e18ff */
[----:B--2---:R-:W-:-:S04]  /*3990*/  LOP3.LUT R3, R12, UR8, RZ, 0x3c, !PT ;  /* 0x000000080c037c12 */ /* 0x004fc8000f8e3cff */
[----:B------:R-:W-:-:S04]  /*39a0*/  SHF.L.U32 R0, R3, 0x1f, RZ ;  /* 0x0000001f03007819 */ /* 0x000fc800000006ff */
[----:B------:R-:W2:Y:S02]  /*39b0*/  SYNCS.PHASECHK.TRANS64 P0, [UR7+0x160], R0 ;  /* 0x00016000ff0075a7 */ /* 0x000ea40008001007 */
[----:B-12---:R-:W-:Y:S05]  /*39c0*/  @P0 EXIT ;  /* 0x000000000000094d */ /* 0x006fea0003800000 */
[----:B------:R-:W-:Y:S02]  /*39d0*/  SHF.L.U32 R3, R3, 0x1f, RZ ;  /* 0x0000001f03037819 */ /* 0x000fe400000006ff */
[----:B------:R-:W-:-:S07]  /*39e0*/  MOV R0, UR7 ;  /* 0x0000000700007c02 */ /* 0x000fce0008000f00 */
.L_x_67:
[----:B-1----:R1:W2:Y:S02]  /*39f0*/  SYNCS.PHASECHK.TRANS64.TRYWAIT P0, [R0+URZ+0x160], R3 ;  /* 0x00016003000075a7 */ /* 0x0022a400080011ff */
[----:B--2---:R-:W-:Y:S05]  /*3a00*/  @!P0 NANOSLEEP.SYNCS 0x989680 ;  /* 0x009896800000895d */ /* 0x004fea0003900000 */
[----:B------:R-:W2:Y:S02]  /*3a10*/  @!P0 SYNCS.PHASECHK.TRANS64 P0, [R0+URZ+0x160], R3 ;  /* 0x00016003000085a7 */ /* 0x000ea400080010ff */
[----:B--2---:R-:W-:Y:S05]  /*3a20*/  @P0 EXIT ;  /* 0x000000000000094d */ /* 0x004fea0003800000 */
[----:B------:R-:W-:Y:S05]  /*3a30*/  BRA `(.L_x_67) ;  /* 0xfffffffc00ec7947 */ /* 0x000fea000383ffff */
.L_x_60:
[----:B------:R-:W-:Y:S05]  /*3a40*/  BRA.U UP5, `(.L_x_68) ;  /* 0x0000001105a47547 */ /* 0x000fea000b800000 */
[----:B------:R-:W2:Y:S01]  /*3a50*/  S2UR UR7, SR_CgaCtaId ;  /* 0x00000000000779c3 */ /* 0x000ea20000008800 */
[----:B------:R-:W-:Y:S01]  /*3a60*/  UMOV UR4, 0x40 ;  /* 0x0000004000047882 */ /* 0x000fe20000000000 */
[----:B------:R-:W-:Y:S01]  /*3a70*/  NOP ;  /* 0x0000000000007918 */ /* 0x000fe20000000000 */
[----:B------:R-:W-:Y:S01]  /*3a80*/  UMOV UR6, 0x400 ;  /* 0x0000040000067882 */ /* 0x000fe20000000000 */
[----:B--2---:R-:W-:Y:S02]  /*3a90*/  ULEA UR5, UR7, UR4, 0x18 ;  /* 0x0000000407057291 */ /* 0x004fe4000f8ec0ff */
[----:B------:R-:W-:-:S07]  /*3aa0*/  ULEA UR6, UR7, UR6, 0x18 ;  /* 0x0000000607067291 */ /* 0x000fce000f8ec0ff */
[----:B------:R-:W2:Y:S02]  /*3ab0*/  LDS.U8 R0, [UR5+0x1c] ;  /* 0x00001c05ff007984 */ /* 0x000ea40008000000 */
[----:B--2---:R-:W-:-:S13]  /*3ac0*/  ISETP.NE.AND P0, PT, R0, RZ, PT ;  /* 0x000000ff0000720c */ /* 0x004fda0003f05270 */
[----:B------:R-:W-:Y:S05]  /*3ad0*/  @P0 BRA `(.L_x_69) ;  /* 0x0000000400080947 */ /* 0x000fea0003800000 */
[----:B------:R-:W-:Y:S02]  /*3ae0*/  UISETP.NE.U32.AND UP1, UPT, UR33, 0x1, UPT ;  /* 0x000000012100788c */ /* 0x000fe4000bf25070 */
[----:B------:R-:W-:-:S07]  /*3af0*/  UIADD3 UR7, UPT, UPT, UR5, 0x8, URZ ;  /* 0x0000000805077890 */ /* 0x000fce000fffe0ff */
[----:B------:R-:W-:Y:S05]  /*3b00*/  BRA.U !UP1, `(.L_x_70) ;  /* 0x00000001099c7547 */ /* 0x000fea000b800000 */
[----:B------:R-:W-:Y:S01]  /*3b10*/  ELECT P0, URZ, PT ;  /* 0x0000000000ff782f */ /* 0x000fe20003800000 */
[----:B------:R-:W-:-:S12]  /*3b20*/  BSSY B0, `(.L_x_70) ;  /* 0x0000025000007945 */ /* 0x000fd80003800000 */
[----:B------:R-:W-:Y:S05]  /*3b30*/  @!P0 BRA `(.L_x_71) ;  /* 0x00000000008c8947 */ /* 0x000fea0003800000 */
[----:B------:R-:W-:-:S05]  /*3b40*/  UMOV UR4, 0x10 ;  /* 0x0000001000047882 */ /* 0x000fca0000000000 */
[----:B------:R-:W-:Y:S04]  /*3b50*/  DEPBAR.LE SB2, 0x36 ;  /* 0x0000ad800000791a */ /* 0x000fe80000000000 */
[----:B------:R-:W2:Y:S02]  /*3b60*/  UTCATOMSWS.2CTA.FIND_AND_SET.ALIGN UP0, UR4, UR4 ;  /* 0x00000004000475e3 */ /* 0x000ea40008200800 */
[----:B--2---:R-:W-:Y:S01]  /*3b70*/  MOV R11, UR4 ;  /* 0x00000004000b7c02 */ /* 0x004fe20008000f00 */
[----:B------:R-:W-:Y:S06]  /*3b80*/  BRA.U UP0, `(.L_x_72) ;  /* 0x0000000100187547 */ /* 0x000fec000b800000 */
.L_x_73:
[----:B------:R-:W-:Y:S05]  /*3b90*/  NANOSLEEP 0x64 ;  /* 0x000000640000795d */ /* 0x000fea0003800000 */
[----:B------:R-:W-:-:S05]  /*3ba0*/  UMOV UR4, 0x10 ;  /* 0x0000001000047882 */ /* 0x000fca0000000000 */
[----:B------:R-:W-:Y:S04]  /*3bb0*/  DEPBAR.LE SB2, 0x36 ;  /* 0x0000ad800000791a */ /* 0x000fe80000000000 */
[----:B------:R-:W2:Y:S02]  /*3bc0*/  UTCATOMSWS.2CTA.FIND_AND_SET.ALIGN UP0, UR4, UR4 ;  /* 0x00000004000475e3 */ /* 0x000ea40008200800 */
[----:B--2---:R-:W-:Y:S01]  /*3bd0*/  MOV R11, UR4 ;  /* 0x00000004000b7c02 */ /* 0x004fe20008000f00 */
[----:B------:R-:W-:Y:S05]  /*3be0*/  BRA.U !UP0, `(.L_x_73) ;  /* 0xfffffffd08e87547 */ /* 0x000fea000b83ffff */
.L_x_72:
[----:B------:R-:W2:Y:S01]  /*3bf0*/  LDS R7, [UR5+0x10] ;  /* 0x00001005ff077984 */ /* 0x000ea20008000800 */
[----:B------:R-:W-:Y:S01]  /*3c00*/  IMAD.U32 R5, RZ, RZ, UR6 ;  /* 0x00000006ff057e24 */ /* 0x000fe2000f8e00ff */
[----:B------:R-:W-:-:S03]  /*3c10*/  MOV R4, UR34 ;  /* 0x0000002200047c02 */ /* 0x000fc60008000f00 */
[----:B------:R-:W-:Y:S01]  /*3c20*/  VIADD R5, R5, 0x200 ;  /* 0x0000020005057836 */ /* 0x000fe20000000000 */
[----:B--2---:R-:W-:-:S04]  /*3c30*/  SHF.L.U32 R7, R7, 0x1f, RZ ;  /* 0x0000001f07077819 */ /* 0x004fc800000006ff */
[----:B------:R-:W2:Y:S02]  /*3c40*/  SYNCS.PHASECHK.TRANS64.TRYWAIT P0, [UR5+0x8], R7 ;  /* 0x00000807ff0075a7 */ /* 0x000ea40008001105 */
[----:B--2---:R-:W-:Y:S05]  /*3c50*/  @P0 BRA `(.L_x_74) ;  /* 0x0000000000080947 */ /* 0x004fea0003800000 */
[----:B------:R-:W2:Y:S02]  /*3c60*/  SYNCS.PHASECHK.TRANS64.TRYWAIT P0, [UR5+0x8], R7 ;  /* 0x00000807ff0075a7 */ /* 0x000ea40008001105 */
[----:B--2---:R-:W-:Y:S05]  /*3c70*/  @!P0 BRA `(.L_x_75) ;  /* 0x0000007000708947 */ /* 0x004fea0003800000 */
.L_x_74:
[----:B--2---:R-:W-:Y:S01]  /*3c80*/  HFMA2 R0, -RZ, RZ, 0, 5.9604644775390625e-08 ;  /* 0x00000001ff007431 */ /* 0x004fe200000001ff */
[----:B------:R-:W-:Y:S01]  /*3c90*/  UPRMT UR4, UR34, 0x654, UR7 ;  /* 0x0000065422047896 */ /* 0x000fe20008000007 */
[----:B------:R-:W-:Y:S01]  /*3ca0*/  IMAD.MOV.U32 R8, RZ, RZ, 0xffff ;  /* 0x0000ffffff087424 */ /* 0x000fe200078e00ff */
[----:B------:R-:W-:Y:S01]  /*3cb0*/  PRMT R4, R4, 0x654, R5 ;  /* 0x0000065404047816 */ /* 0x000fe20000000005 */
[----:B------:R-:W-:Y:S02]  /*3cc0*/  IMAD.MOV.U32 R6, RZ, RZ, 0x4 ;  /* 0x00000004ff067424 */ /* 0x000fe400078e00ff */
[----:B------:R-:W-:Y:S01]  /*3cd0*/  IMAD.SHL.U32 R9, R11, 0x20, RZ ;  /* 0x000000200b097824 */ /* 0x000fe200078e00ff */
[----:B------:R-:W-:Y:S02]  /*3ce0*/  MOV R5, UR4 ;  /* 0x0000000400057c02 */ /* 0x000fe40008000f00 */
[-C--:B------:R-:W-:Y:S01]  /*3cf0*/  SHF.L.U32 R8, R8, R11.reuse, RZ ;  /* 0x0000000b08087219 */ /* 0x080fe200000006ff */
[----:B------:R2:W-:Y:S01]  /*3d00*/  SYNCS.ARRIVE.TRANS64.RED RZ, [UR4], R6 ;  /* 0x00000006ffff79a7 */ /* 0x0005e20008000404 */
[----:B------:R-:W-:Y:S01]  /*3d10*/  SHF.L.U32 R7, R0, R11, RZ ;  /* 0x0000000b00077219 */ /* 0x000fe200000006ff */
[----:B------:R2:W-:Y:S04]  /*3d20*/  STS [UR6+0x200], R9 ;  /* 0x00020009ff007988 */ /* 0x0005e80008000806 */
[----:B------:R2:W-:Y:S04]  /*3d30*/  STAS [R4.64], R11 ;  /* 0x0000000b04007dbd */ /* 0x0005e8000c0008ff */
[----:B------:R2:W-:Y:S04]  /*3d40*/  ATOMS.OR RZ, [UR5+0x14], R8 ;  /* 0x00001408ffff798c */ /* 0x0005e8000b000005 */
[----:B------:R2:W-:Y:S04]  /*3d50*/  ATOMS.OR RZ, [UR5+0x18], R7 ;  /* 0x00001807ffff798c */ /* 0x0005e8000b000005 */
[----:B------:R2:W-:Y:S02]  /*3d60*/  ATOMS.XOR RZ, [UR5+0x10], R0 ;  /* 0x00001000ffff798c */ /* 0x0005e4000b800005 */
.L_x_71:
[----:B-1----:R-:W-:Y:S05]  /*3d70*/  BSYNC B0 ;  /* 0x0000000000007941 */ /* 0x002fea0003800000 */
.L_x_70:
[----:B------:R-:W-:Y:S05]  /*3d80*/  BRA.U UP1, `(.L_x_76) ;  /* 0x00000001016c7547 */ /* 0x000fea000b800000 */
[----:B------:R-:W-:-:S03]  /*3d90*/  UMOV UR4, 0xffffffff ;  /* 0xffffffff00047882 */ /* 0x000fc60000000000 */
[----:B------:R-:W-:Y:S05]  /*3da0*/  BRA.DIV UR4, `(.L_x_77) ;  /* 0x00000072043c7947 */ /* 0x000fea000b800000 */
[----:B------:R-:W-:-:S13]  /*3db0*/  ELECT P0, URZ, PT ;  /* 0x0000000000ff782f */ /* 0x000fda0003800000 */
.L_x_203:
[----:B------:R-:W-:Y:S05]  /*3dc0*/  @!P0 BRA `(.L_x_76) ;  /* 0x00000000005c8947 */ /* 0x000fea0003800000 */
[----:B--2---:R-:W2:Y:S02]  /*3dd0*/  LDS R5, [UR5+0x10] ;  /* 0x00001005ff057984 */ /* 0x004ea40008000800 */
[----:B--2---:R-:W-:-:S04]  /*3de0*/  SHF.L.U32 R5, R5, 0x1f, RZ ;  /* 0x0000001f05057819 */ /* 0x004fc800000006ff */
[----:B------:R-:W2:Y:S02]  /*3df0*/  SYNCS.PHASECHK.TRANS64.TRYWAIT P0, [UR5+0x8], R5 ;  /* 0x00000805ff0075a7 */ /* 0x000ea40008001105 */
[----:B--2---:R-:W-:Y:S05]  /*3e00*/  @P0 BRA `(.L_x_78) ;  /* 0x0000000000080947 */ /* 0x004fea0003800000 */
[----:B------:R-:W2:Y:S02]  /*3e10*/  SYNCS.PHASECHK.TRANS64.TRYWAIT P0, [UR5+0x8], R5 ;  /* 0x00000805ff0075a7 */ /* 0x000ea40008001105 */
[----:B--2---:R-:W-:Y:S05]  /*3e20*/  @!P0 BRA `(.L_x_79) ;  /* 0x0000007000408947 */ /* 0x004fea0003800000 */
.L_x_78:
[----:B------:R-:W3:Y:S01]  /*3e30*/  LDS R7, [UR6+0x200] ;  /* 0x00020006ff077984 */ /* 0x000ee20008000800 */
[----:B--2---:R-:W-:Y:S02]  /*3e40*/  HFMA2 R0, -RZ, RZ, 0, 5.9604644775390625e-08 ;  /* 0x00000001ff007431 */ /* 0x004fe400000001ff */
[----:B------:R-:W-:Y:S01]  /*3e50*/  IMAD.MOV.U32 R4, RZ, RZ, 0xffff ;  /* 0x0000ffffff047424 */ /* 0x000fe200078e00ff */
[----:B------:R-:W-:Y:S01]  /*3e60*/  UPRMT UR4, UR34, 0x654, UR7 ;  /* 0x0000065422047896 */ /* 0x000fe20008000007 */
[----:B---3--:R-:W-:-:S03]  /*3e70*/  IMAD.SHL.U32 R5, R7, 0x20, RZ ;  /* 0x0000002007057824 */ /* 0x008fc600078e00ff */
[-C--:B------:R-:W-:Y:S02]  /*3e80*/  SHF.L.U32 R4, R4, R7.reuse, RZ ;  /* 0x0000000704047219 */ /* 0x080fe400000006ff */
[----:B------:R-:W-:Y:S01]  /*3e90*/  SHF.L.U32 R7, R0, R7, RZ ;  /* 0x0000000700077219 */ /* 0x000fe200000006ff */
[----:B------:R3:W-:Y:S04]  /*3ea0*/  STS [UR6+0x200], R5 ;  /* 0x00020005ff007988 */ /* 0x0007e80008000806 */
[----:B------:R3:W-:Y:S04]  /*3eb0*/  ATOMS.OR RZ, [UR5+0x14], R4 ;  /* 0x00001404ffff798c */ /* 0x0007e8000b000005 */
[----:B------:R3:W-:Y:S01]  /*3ec0*/  ATOMS.OR RZ, [UR5+0x18], R7 ;  /* 0x00001807ffff798c */ /* 0x0007e2000b000005 */
[----:B------:R-:W-:Y:S03]  /*3ed0*/  SYNCS.ARRIVE.TRANS64.RED.A1T0 RZ, [UR4], RZ ;  /* 0x000000ffffff79a7 */ /* 0x000fe60008100404 */
[----:B------:R3:W-:Y:S01]  /*3ee0*/  ATOMS.XOR RZ, [UR5+0x10], R0 ;  /* 0x00001000ffff798c */ /* 0x0007e2000b800005 */
[----:B------:R-:W-:Y:S05]  /*3ef0*/  BRA `(.L_x_76) ;  /* 0x0000000000107947 */ /* 0x000fea0003800000 */
.L_x_69:
[----:B------:R-:W-:Y:S02]  /*3f00*/  MOV R0, 0xffffffff ;  /* 0xffffffff00007802 */ /* 0x000fe40000000f00 */
[----:B------:R-:W-:-:S03]  /*3f10*/  MOV R4, 0x3f40 ;  /* 0x00003f4000047802 */ /* 0x000fc60000000f00 */
[----:B------:R2:W-:Y:S04]  /*3f20*/  STS [UR6+0x200], R0 ;  /* 0x00020000ff007988 */ /* 0x0005e80008000806 */
[----:B-12--5:R-:W-:Y:S05]  /*3f30*/  CALL.REL.NOINC `($__internal_1_$__cuda_sm10x_tcgen05_guardrail_trap_phase_invalid_during_alloc) ;  /* 0x0000007800147944 */ /* 0x026fea0003c00000 */
.L_x_76:
[----:B------:R-:W-:Y:S05]  /*3f40*/  WARPSYNC.ALL ;  /* 0x0000000000007948 */ /* 0x000fea0003800000 */
[----:B------:R-:W4:Y:S01]  /*3f50*/  S2UR UR4, SR_CgaCtaId ;  /* 0x00000000000479c3 */ /* 0x000f220000008800 */
[----:B------:R-:W-:Y:S01]  /*3f60*/  UMOV UR17, 0x400 ;  /* 0x0000040000117882 */ /* 0x000fe20000000000 */
[----:B------:R-:W-:-:S06]  /*3f70*/  NOP ;  /* 0x0000000000007918 */ /* 0x000fcc0000000000 */
[----:B------:R-:W-:Y:S06]  /*3f80*/  BAR.ARV 0x6, 0xa0 ;  /* 0x0182800000007b1d */ /* 0x000fec0000002000 */
[----:B------:R-:W1:Y:S01]  /*3f90*/  LDCU UR6, c[0x0][0x38c] ;  /* 0x00007180ff0677ac */ /* 0x000e620008000800 */
[----:B------:R-:W-:Y:S01]  /*3fa0*/  LOP3.LUT R3, R3, 0xffff, RZ, 0xc0, !PT ;  /* 0x0000ffff03037812 */ /* 0x000fe200078ec0ff */
[----:B--2---:R-:W-:Y:S01]  /*3fb0*/  IMAD.MOV.U32 R9, RZ, RZ, 0x1 ;  /* 0x00000001ff097424 */ /* 0x004fe200078e00ff */
[----:B------:R-:W-:Y:S01]  /*3fc0*/  LOP3.LUT R2, R2, 0xffff, RZ, 0xc0, !PT ;  /* 0x0000ffff02027812 */ /* 0x000fe200078ec0ff */
[----:B------:R-:W-:Y:S01]  /*3fd0*/  IMAD.MOV.U32 R8, RZ, RZ, RZ ;  /* 0x000000ffff087224 */ /* 0x000fe200078e00ff */
[----:B------:R-:W-:Y:S01]  /*3fe0*/  R2UR UR20, R3 ;  /* 0x00000000031472ca */ /* 0x000fe200000e0000 */
[----:B------:R-:W-:Y:S01]  /*3ff0*/  UMOV UR24, URZ ;  /* 0x000000ff00187c82 */ /* 0x000fe20008000000 */
[----:B------:R-:W-:-:S02]  /*4000*/  R2UR UR30, R2 ;  /* 0x00000000021e72ca */ /* 0x000fc400000e0000 */
[----:B------:R-:W-:Y:S01]  /*4010*/  CS2R R2, SRZ ;  /* 0x0000000000027805 */ /* 0x000fe2000001ff00 */
[----:B------:R-:W-:Y:S01]  /*4020*/  UMOV UR15, URZ ;  /* 0x000000ff000f7c82 */ /* 0x000fe20008000000 */
[----:B----4-:R-:W-:Y:S01]  /*4030*/  ULEA UR17, UR4, UR17, 0x18 ;  /* 0x0000001104117291 */ /* 0x010fe2000f8ec0ff */
[----:B------:R-:W-:Y:S01]  /*4040*/  UMOV UR14, URZ ;  /* 0x000000ff000e7c82 */ /* 0x000fe20008000000 */
[----:B------:R-:W-:Y:S02]  /*4050*/  UISETP.NE.AND UP3, UPT, UR33, URZ, UPT ;  /* 0x000000ff2100728c */ /* 0x000fe4000bf65270 */
[----:B------:R-:W-:Y:S02]  /*4060*/  UIADD3 UR5, UPT, UPT, UR17, 0x8600, URZ ;  /* 0x0000860011057890 */ /* 0x000fe4000fffe0ff */
[----:B------:R-:W-:-:S03]  /*4070*/  UIADD3 UR4, UPT, UPT, UR17, 0x18600, URZ ;  /* 0x0001860011047890 */ /* 0x000fc6000fffe0ff */
[----:B---3--:R-:W2:Y:S01]  /*4080*/  LDS R0, [UR17+0x200] ;  /* 0x00020011ff007984 */ /* 0x008ea20008000800 */
[----:B-1----:R-:W-:Y:S02]  /*4090*/  UIADD3 UR6, UPT, UPT, UR6, 0x1f, URZ ;  /* 0x0000001f06067890 */ /* 0x002fe4000fffe0ff */
[----:B------:R-:W-:Y:S02]  /*40a0*/  USHF.R.U32.HI UR5, URZ, 0x4, UR5 ;  /* 0x00000004ff057899 */ /* 0x000fe40008011605 */
[----:B------:R-:W-:Y:S02]  /*40b0*/  USHF.R.S32.HI UR25, URZ, 0x1f, UR6 ;  /* 0x0000001fff197899 */ /* 0x000fe40008011406 */
[----:B------:R-:W-:Y:S02]  /*40c0*/  USHF.R.U32.HI UR4, URZ, 0x4, UR4 ;  /* 0x00000004ff047899 */ /* 0x000fe40008011604 */
[----:B------:R-:W-:Y:S02]  /*40d0*/  ULEA.HI UR25, UR25, UR6, URZ, 0x5 ;  /* 0x0000000619197291 */ /* 0x000fe4000f8f28ff */
[----:B------:R-:W-:-:S02]  /*40e0*/  ULOP3.LUT UR5, UR5, 0x3fff, URZ, 0xc0, !UPT ;  /* 0x00003fff05057892 */ /* 0x000fc4000f8ec0ff */
[----:B------:R-:W-:Y:S02]  /*40f0*/  USHF.R.S32.HI UR25, URZ, 0x5, UR25 ;  /* 0x00000005ff197899 */ /* 0x000fe40008011419 */
[----:B------:R-:W-:Y:S02]  /*4100*/  ULOP3.LUT UR22, UR4, 0x3fff, URZ, 0xc0, !UPT ;  /* 0x00003fff04167892 */ /* 0x000fe4000f8ec0ff */
[----:B------:R-:W-:Y:S02]  /*4110*/  UISETP.LT.AND UP0, UPT, UR25, 0x1, UPT ;  /* 0x000000011900788c */ /* 0x000fe4000bf01270 */
[----:B------:R-:W-:Y:S02]  /*4120*/  ULOP3.LUT UR21, UR5, 0x10000, URZ, 0xfc, !UPT ;  /* 0x0001000005157892 */ /* 0x000fe4000f8efcff */
[----:B------:R-:W-:Y:S02]  /*4130*/  ULOP3.LUT UR22, UR22, 0x10000, URZ, 0xfc, !UPT ;  /* 0x0001000016167892 */ /* 0x000fe4000f8efcff */
[----:B------:R-:W-:Y:S01]  /*4140*/  USEL UR31, UR25, 0x1, !UP0 ;  /* 0x00000001191f7887 */ /* 0x000fe2000c000000 */
[----:B------:R-:W-:Y:S01]  /*4150*/  UMOV UR28, 0x0 ;  /* 0x00000000001c7882 */ /* 0x000fe20000000000 */
[----:B------:R-:W-:Y:S01]  /*4160*/  UMOV UR29, 0x8400490 ;  /* 0x08400490001d7882 */ /* 0x000fe20000000000 */
[----:B------:R-:W-:Y:S01]  /*4170*/  UMOV UR26, 0x0 ;  /* 0x00000000001a7882 */ /* 0x000fe20000000000 */
[----:B------:R-:W-:Y:S01]  /*4180*/  UMOV UR27, 0x8400490 ;  /* 0x08400490001b7882 */ /* 0x000fe20000000000 */
[----:B--2---:R-:W-:-:S15]  /*4190*/  R2UR UR32, R0 ;  /* 0x00000000002072ca */ /* 0x004fde00000e0000 */
.L_x_87:
[C---:B------:R-:W-:Y:S02]  /*41a0*/  LEA R0, R8.reuse, UR17, 0x3 ;  /* 0x0000001108007c11 */ /* 0x040fe4000f8e18ff */
[----:B------:R-:W-:Y:S02]  /*41b0*/  SHF.L.U32 R5, R3, 0x1f, RZ ;  /* 0x0000001f03057819 */ /* 0x000fe400000006ff */
[----:B------:R-:W-:Y:S02]  /*41c0*/  LEA R4, R8, UR17, 0x4 ;  /* 0x0000001108047c11 */ /* 0x000fe4000f8e20ff */
[----:B------:R-:W1:Y:S02]  /*41d0*/  SYNCS.PHASECHK.TRANS64.TRYWAIT P0, [R0+URZ+0x150], R5 ;  /* 0x00015005000075a7 */ /* 0x000e6400080011ff */
[----:B-1-3--:R-:W-:Y:S05]  /*41e0*/  @!P0 BRA `(.L_x_80) ;  /* 0x0000006c00688947 */ /* 0x00afea0003800000 */
.L_x_204:
[----:B-1----:R-:W1:Y:S01]  /*41f0*/  LDS.128 R4, [R4+0x1e0] ;  /* 0x0001e00004047984 */ /* 0x002e620000000c00 */
[----:B------:R-:W-:Y:S02]  /*4200*/  VIADD R0, R0, 0x160 ;  /* 0x0000016000007836 */ /* 0x000fe40000000000 */
[----:B------:R-:W-:Y:S01]  /*4210*/  VIADD R8, R8, 0x1 ;  /* 0x0000000108087836 */ /* 0x000fe20000000000 */
[----:B------:R-:W-:Y:S01]  /*4220*/  @!PT LDS RZ, [RZ] ;  /* 0x00000000fffff984 */ /* 0x000fe20000000800 */
[----:B------:R-:W-:Y:S01]  /*4230*/  @!PT LDS RZ, [RZ] ;  /* 0x00000000fffff984 */ /* 0x000fe20000000800 */
[----:B------:R-:W-:Y:S01]  /*4240*/  @!PT LDS RZ, [RZ] ;  /* 0x00000000fffff984 */ /* 0x000fe20000000800 */
[----:B------:R-:W-:Y:S01]  /*4250*/  @!PT LDS RZ, [RZ] ;  /* 0x00000000fffff984 */ /* 0x000fe20000000800 */
[----:B------:R2:W-:Y:S06]  /*4260*/  MEMBAR.ALL.CTA ;  /* 0x0000000000007992 */ /* 0x0005ec0000008000 */
[----:B--2---:R-:W2:Y:S01]  /*4270*/  FENCE.VIEW.ASYNC.S ;  /* 0x00000000000073c6 */ /* 0x004ea20000000000 */
[----:B------:R-:W-:-:S04]  /*4280*/  PRMT R0, RZ, 0x654, R0 ;  /* 0x00000654ff007816 */ /* 0x000fc80000000000 */
[----:B--2---:R2:W-:Y:S01]  /*4290*/  SYNCS.ARRIVE.TRANS64.RED.A1T0 RZ, [R0+URZ], RZ ;  /* 0x000000ff00ff79a7 */ /* 0x0045e200081004ff */
[----:B-1----:R-:W-:Y:S01]  /*42a0*/  LOP3.LUT P1, RZ, R6, 0x1, RZ, 0xc0, !PT ;  /* 0x0000000106ff7812 */ /* 0x002fe2000782c0ff */
[----:B--2---:R-:W-:-:S12]  /*42b0*/  BRA.U UP3, `(.L_x_81) ;  /* 0x0000000103e07547 */ /* 0x004fd8000b800000 */
[----:B------:R-:W1:Y:S01]  /*42c0*/  LDCU UR4, c[0x0][0x38c] ;  /* 0x00007180ff0477ac */ /* 0x000e620008000800 */
[----:B------:R-:W-:Y:S02]  /*42d0*/  PLOP3.LUT P2, PT, PT, PT, PT, 0x80, 0x8 ;  /* 0x000000000008781c */ /* 0x000fe40003f4f070 */
[----:B------:R-:W-:Y:S01]  /*42e0*/  SHF.L.U32 R5, R9, 0x1f, RZ ;  /* 0x0000001f09057819 */ /* 0x000fe200000006ff */
[----:B------:R-:W-:Y:S02]  /*42f0*/  ULEA UR23, UR24, UR17, 0x3 ;  /* 0x0000001118177291 */ /* 0x000fe4000f8e18ff */
[----:B------:R-:W-:Y:S02]  /*4300*/  ULEA UR18, UR24, UR32, 0x7 ;  /* 0x0000002018127291 */ /* 0x000fe4000f8e38ff */
[----:B-1----:R-:W-:-:S06]  /*4310*/  UISETP.GE.AND UP0, UPT, UR4, 0x1, UPT ;  /* 0x000000010400788c */ /* 0x002fcc000bf06270 */
[----:B------:R-:W-:-:S05]  /*4320*/  PLOP3.LUT P0, PT, PT, PT, UP0, 0x80, 0x8 ;  /* 0x000000000008781c */ /* 0x000fca0003f0f008 */
[----:B------:R-:W-:-:S08]  /*4330*/  @UP0 ULEA UR4, UR15, UR17, 0x3 ;  /* 0x000000110f040291 */ /* 0x000fd0000f8e18ff */
[----:B------:R-:W-:-:S04]  /*4340*/  @P0 SHF.L.U32 R0, R2, 0x1f, RZ ;  /* 0x0000001f02000819 */ /* 0x000fc800000006ff */
[----:B------:R1:W2:Y:S01]  /*4350*/  @P0 SYNCS.PHASECHK.TRANS64.TRYWAIT P2, [UR4], R0 ;  /* 0x00000000ff0005a7 */ /* 0x0002a20008041104 */
[----:B------:R-:W3:Y:S02]  /*4360*/  SYNCS.PHASECHK.TRANS64.TRYWAIT P0, [UR23+0x190], R5 ;  /* 0x00019005ff0075a7 */ /* 0x000ee40008001117 */
[----:B-123--:R-:W-:Y:S05]  /*4370*/  @!P0 BRA `(.L_x_82) ;  /* 0x0000006c00188947 */ /* 0x00efea0003800000 */
.L_x_206:
[----:B------:R-:W-:Y:S01]  /*4380*/  UMOV UR19, UR14 ;  /* 0x0000000e00137c82 */ /* 0x000fe20008000000 */
[----:B------:R-:W-:Y:S05]  /*4390*/  BRA.U !UP0, `(.L_x_83) ;  /* 0x0000000108987547 */ /* 0x000fea000b800000 */
[----:B------:R-:W-:Y:S02]  /*43a0*/  UIADD3 UR19, UPT, UPT, UR31, UR14, URZ ;  /* 0x0000000e1f137290 */ /* 0x000fe4000fffe0ff */
[----:B------:R-:W-:Y:S01]  /*43b0*/  UPLOP3.LUT UP2, UPT, UPT, UPT, UPT, 0x40, 0x4 ;  /* 0x000000000004789c */ /* 0x000fe20003f4e870 */
[----:B------:R-:W-:Y:S01]  /*43c0*/  UMOV UR16, UR25 ;  /* 0x0000001900107c82 */ /* 0x000fe20008000000 */
[----:B------:R-:W-:-:S09]  /*43d0*/  UMOV UR6, UR15 ;  /* 0x0000000f00067c82 */ /* 0x000fd20008000000 */
.L_x_86:
[----:B--2---:R-:W-:Y:S01]  /*43e0*/  ULEA UR5, UR6, UR17, 0x3 ;  /* 0x0000001106057291 */ /* 0x004fe2000f8e18ff */
[----:B---3--:R-:W-:Y:S11]  /*43f0*/  @P2 BRA `(.L_x_84) ;  /* 0x00000000000c2947 */ /* 0x008ff60003800000 */
[----:B-1----:R-:W-:Y:S04]  /*4400*/  SHF.L.U32 R5, R2, 0x1f, RZ ;  /* 0x0000001f02057819 */ /* 0x002fe800000006ff */
[----:B------:R-:W1:Y:S02]  /*4410*/  SYNCS.PHASECHK.TRANS64.TRYWAIT P0, [UR5], R5 ;  /* 0x00000005ff0075a7 */ /* 0x000e640008001105 */
[----:B-1----:R-:W-:Y:S05]  /*4420*/  @!P0 BRA `(.L_x_85) ;  /* 0x0000006c00048947 */ /* 0x002fea0003800000 */
.L_x_84:
[----:B------:R-:W-:Y:S01]  /*4430*/  UISETP.NE.AND UP0, UPT, UR16, 0x1, UPT ;  /* 0x000000011000788c */ /* 0x000fe2000bf05270 */
[----:B------:R-:W-:Y:S01]  /*4440*/  PLOP3.LUT P2, PT, PT, PT, PT, 0x80, 0x8 ;  /* 0x000000000008781c */ /* 0x000fe20003f4f070 */
[----:B------:R-:W-:Y:S02]  /*4450*/  UIADD3 UR4, UPT, UPT, UR6, 0x1, URZ ;  /* 0x0000000106047890 */ /* 0x000fe4000fffe0ff */
[----:B------:R-:W-:Y:S02]  /*4460*/  ULEA UR12, UR6, UR22, 0x9 ;  /* 0x00000016060c7291 */ /* 0x000fe4000f8e48ff */
[----:B------:R-:W-:Y:S01]  /*4470*/  UISETP.NE.AND UP1, UPT, UR4, 0x10, UPT ;  /* 0x000000100400788c */ /* 0x000fe2000bf25270 */
[----:B------:R-:W-:Y:S01]  /*4480*/  PLOP3.LUT P0, PT, PT, PT, UP0, 0x80, 0x8 ;  /* 0x000000000008781c */ /* 0x000fe20003f0f008 */
[----:B------:R-:W-:Y:S02]  /*4490*/  UIADD3 UR10, UPT, UPT, UR12, 0x2, URZ ;  /* 0x000000020c0a7890 */ /* 0x000fe4000fffe0ff */
[----:B------:R-:W-:Y:S02]  /*44a0*/  USEL UR7, URZ, 0x1, UP1 ;  /* 0x00000001ff077887 */ /* 0x000fe40008800000 */
[----:B------:R-:W-:Y:S02]  /*44b0*/  USEL UR15, UR4, URZ, UP1 ;  /* 0x000000ff040f7287 */ /* 0x000fe40008800000 */
[----:B------:R-:W-:Y:S02]  /*44c0*/  UIADD3 UR14, UPT, UPT, UR14, 0x1, URZ ;  /* 0x000000010e0e7890 */ /* 0x000fe4000fffe0ff */
[----:B------:R-:W-:Y:S01]  /*44d0*/  @UP0 ULEA UR4, UR15, UR17, 0x3 ;  /* 0x000000110f040291 */ /* 0x000fe2000f8e18ff */
[----:B------:R-:W-:Y:S01]  /*44e0*/  LOP3.LUT R2, R2, UR7, RZ, 0x3c, !PT ;  /* 0x0000000702027c12 */ /* 0x000fe2000f8e3cff */
[----:B------:R-:W-:Y:S01]  /*44f0*/  UIADD3 UR7, UPT, UPT, UR5, 0x80, URZ ;  /* 0x0000008005077890 */ /* 0x000fe2000fffe0ff */
[----:B------:R-:W-:Y:S02]  /*4500*/  UMOV UR13, 0x80004020 ;  /* 0x80004020000d7882 */ /* 0x000fe40000000000 */
[----:B-1----:R-:W-:Y:S01]  /*4510*/  @P0 SHF.L.U32 R0, R2, 0x1f, RZ ;  /* 0x0000001f02000819 */ /* 0x002fe200000006ff */
[----:B------:R-:W-:Y:S01]  /*4520*/  UMOV UR5, 0x80004020 ;  /* 0x8000402000057882 */ /* 0x000fe20000000000 */
[----:B------:R-:W-:Y:S01]  /*4530*/  UMOV UR11, 0x80004020 ;  /* 0x80004020000b7882 */ /* 0x000fe20000000000 */
[----:B------:R-:W-:Y:S01]  /*4540*/  UMOV UR9, 0x80004020 ;  /* 0x8000402000097882 */ /* 0x000fe20000000000 */
[----:B------:R2:W3:Y:S01]  /*4550*/  @P0 SYNCS.PHASECHK.TRANS64.TRYWAIT P2, [UR4], R0 ;  /* 0x00000000ff0005a7 */ /* 0x0004e20008041104 */
[----:B------:R-:W-:Y:S02]  /*4560*/  ULEA UR4, UR6, UR21, 0x8 ;  /* 0x0000001506047291 */ /* 0x000fe4000f8e40ff */
[----:B------:R-:W-:Y:S02]  /*4570*/  UISETP.NE.AND UP0, UPT, UR14, UR19, UPT ;  /* 0x000000130e00728c */ /* 0x000fe4000bf05270 */
[----:B------:R-:W-:Y:S02]  /*4580*/  UIADD3 UR8, UPT, UPT, UR4, 0x2, URZ ;  /* 0x0000000204087890 */ /* 0x000fe4000fffe0ff */
[----:B------:R-:W-:Y:S01]  /*4590*/  UIADD3 UR16, UPT, UPT, UR16, -0x1, URZ ;  /* 0xffffffff10107890 */ /* 0x000fe2000fffe0ff */
[----:B------:R-:W-:Y:S02]  /*45a0*/  UMOV UR6, UR15 ;  /* 0x0000000f00067c82 */ /* 0x000fe40008000000 */
[----:B------:R2:W-:Y:S01]  /*45b0*/  UTCHMMA.2CTA gdesc[UR4], gdesc[UR12], tmem[UR18], tmem[UR28], idesc[UR29], UP2 ;  /* 0x00ff1c0c040075ea */ /* 0x0005e20009200012 */
[----:B------:R-:W-:Y:S03]  /*45c0*/  UPLOP3.LUT UP2, UPT, UPT, UPT, UPT, 0x80, 0x8 ;  /* 0x000000000008789c */ /* 0x000fe60003f4f070 */
[----:B------:R2:W-:Y:S01]  /*45d0*/  UTCHMMA.2CTA gdesc[UR8], gdesc[UR10], tmem[UR18], tmem[UR26], idesc[UR27], UPT ;  /* 0x00ff1a0a080075ea */ /* 0x0005e2000ba00012 */
[----:B------:R2:W-:Y:S01]  /*45e0*/  UTCBAR.2CTA.MULTICAST [UR7], URZ, UR20 ;  /* 0x000000ff070073e9 */ /* 0x0005e20008200814 */
[----:B------:R-:W-:Y:S06]  /*45f0*/  BRA.U UP0, `(.L_x_86) ;  /* 0xfffffffd00787547 */ /* 0x000fec000b83ffff */
.L_x_83:
[----:B--2---:R-:W-:Y:S01]  /*4600*/  UIADD3 UR4, UPT, UPT, UR23, 0x170, URZ ;  /* 0x0000017017047890 */ /* 0x004fe2000fffe0ff */
[----:B------:R-:W-:-:S08]  /*4610*/  UMOV UR14, UR19 ;  /* 0x00000013000e7c82 */ /* 0x000fd00008000000 */
[----:B------:R2:W-:Y:S01]  /*4620*/  UTCBAR.2CTA.MULTICAST [UR4], URZ, UR30 ;  /* 0x000000ff040073e9 */ /* 0x0005e2000820081e */
[----:B------:R-:W-:Y:S02]  /*4630*/  NOP ;  /* 0x0000000000007918 */ /* 0x000fe40000000000 */
.L_x_81:
[----:B--2---:R-:W-:Y:S01]  /*4640*/  UIADD3 UR4, UPT, UPT, UR24, 0x1, URZ ;  /* 0x0000000118047890 */ /* 0x004fe2000fffe0ff */
[----:B------:R-:W-:-:S03]  /*4650*/  ISETP.NE.AND P0, PT, R8, 0x2, PT ;  /* 0x000000020800780c */ /* 0x000fc60003f05270 */
[----:B------:R-:W-:Y:S01]  /*4660*/  UISETP.NE.AND UP0, UPT, UR4, 0x4, UPT ;  /* 0x000000040400788c */ /* 0x000fe2000bf05270 */
[----:B-1----:R-:W-:Y:S02]  /*4670*/  SEL R0, RZ, 0x1, P0 ;  /* 0x00000001ff007807 */ /* 0x002fe40000000000 */
[----:B------:R-:W-:Y:S01]  /*4680*/  SEL R8, R8, RZ, P0 ;  /* 0x000000ff08087207 */ /* 0x000fe20000000000 */
[----:B------:R-:W-:Y:S01]  /*4690*/  USEL UR5, URZ, 0x1, UP0 ;  /* 0x00000001ff057887 */ /* 0x000fe20008000000 */
[----:B------:R-:W-:Y:S01]  /*46a0*/  LOP3.LUT R3, R3, R0, RZ, 0x3c, !PT ;  /* 0x0000000003037212 */ /* 0x000fe200078e3cff */
[----:B------:R-:W-:-:S04]  /*46b0*/  USEL UR24, UR4, URZ, UP0 ;  /* 0x000000ff04187287 */ /* 0x000fc80008000000 */
[----:B------:R-:W-:Y:S01]  /*46c0*/  LOP3.LUT R9, R9, UR5, RZ, 0x3c, !PT ;  /* 0x0000000509097c12 */ /* 0x000fe2000f8e3cff */
[----:B------:R-:W-:Y:S07]  /*46d0*/  @P1 BRA `(.L_x_87) ;  /* 0xfffffff800b01947 */ /* 0x000fee000383ffff */
[----:B------:R-:W1:Y:S01]  /*46e0*/  S2UR UR8, SR_CgaCtaId ;  /* 0x00000000000879c3 */ /* 0x000e620000008800 */
[----:B------:R-:W-:Y:S01]  /*46f0*/  ELECT P0, URZ, PT ;  /* 0x0000000000ff782f */ /* 0x000fe20003800000 */
[----:B------:R-:W-:Y:S01]  /*4700*/  HFMA2 R0, -RZ, RZ, 0, 5.9604644775390625e-08 ;  /* 0x00000001ff007431 */ /* 0x000fe200000001ff */
[----:B------:R-:W-:-:S05]  /*4710*/  UMOV UR4, 0x40 ;  /* 0x0000004000047882 */ /* 0x000fca0000000000 */
[----:B------:R-:W-:Y:S01]  /*4720*/  UVIRTCOUNT.DEALLOC.SMPOOL 0x80 ;  /* 0x000000800000784c */ /* 0x000fe20000000000 */
[----:B------:R-:W-:Y:S02]  /*4730*/  UISETP.NE.AND UP1, UPT, UR33, URZ, UPT ;  /* 0x000000ff2100728c */ /* 0x000fe4000bf25270 */
[----:B-1----:R-:W-:-:S09]  /*4740*/  ULEA UR8, UR8, UR4, 0x18 ;  /* 0x0000000408087291 */ /* 0x002fd2000f8ec0ff */
[----:B------:R1:W-:Y:S01]  /*4750*/  @P0 STS.U8 [UR8+0x1c], R0 ;  /* 0x00001c00ff000988 */ /* 0x0003e20008000008 */
[----:B------:R-:W-:Y:S05]  /*4760*/  BRA.U UP1, `(.L_x_88) ;  /* 0x0000000101a07547 */ /* 0x000fea000b800000 */
[----:B------:R-:W-:Y:S01]  /*4770*/  UIADD3 UR7, UPT, UPT, UR17, 0x190, URZ ;  /* 0x0000019011077890 */ /* 0x000fe2000fffe0ff */
[----:B------:R-:W-:-:S03]  /*4780*/  SHF.L.U32 R3, R9, 0x1f, RZ ;  /* 0x0000001f09037819 */ /* 0x000fc600000006ff */
[----:B------:R-:W-:-:S09]  /*4790*/  ULEA UR4, UR24, UR7, 0x3 ;  /* 0x0000000718047291 */ /* 0x000fd2000f8e18ff */
[----:B------:R-:W2:Y:S02]  /*47a0*/  SYNCS.PHASECHK.TRANS64.TRYWAIT P0, [UR4], R3 ;  /* 0x00000003ff0075a7 */ /* 0x000ea40008001104 */
[----:B--2---:R-:W-:Y:S05]  /*47b0*/  @!P0 BRA `(.L_x_89) ;  /* 0x0000006800388947 */ /* 0x004fea0003800000 */
.L_x_209:
        /* <DEDUP_REMOVED lines=9> */
.L_x_211:
        /* <DEDUP_REMOVED lines=9> */
.L_x_213:
[----:B------:R-:W-:-:S04]  /*48e0*/  UIADD3 UR4, UPT, UPT, UR4, 0x1, URZ ;  /* 0x0000000104047890 */ /* 0x000fc8000fffe0ff */
[----:B------:R-:W-:-:S04]  /*48f0*/  UISETP.NE.AND UP0, UPT, UR4, 0x4, UPT ;  /* 0x000000040400788c */ /* 0x000fc8000bf05270 */
[----:B------:R-:W-:Y:S02]  /*4900*/  USEL UR5, URZ, 0x1, UP0 ;  /* 0x00000001ff057887 */ /* 0x000fe40008000000 */
[----:B------:R-:W-:-:S04]  /*4910*/  USEL UR4, UR4, URZ, UP0 ;  /* 0x000000ff04047287 */ /* 0x000fc80008000000 */
[----:B------:R-:W-:Y:S01]  /*4920*/  ULEA UR4, UR4, UR7, 0x3 ;  /* 0x0000000704047291 */ /* 0x000fe2000f8e18ff */
[----:B-1----:R-:W-:-:S04]  /*4930*/  LOP3.LUT R3, R2, UR5, RZ, 0x3c, !PT ;  /* 0x0000000502037c12 */ /* 0x002fc8000f8e3cff */
[----:B------:R-:W-:Y:S01]  /*4940*/  SHF.L.U32 R3, R3, 0x1f, RZ ;  /* 0x0000001f03037819 */ /* 0x000fe200000006ff */
[----:B------:R-:W-:-:S04]  /*4950*/  IMAD.U32 R0, RZ, RZ, UR4 ;  /* 0x00000004ff007e24 */ /* 0x000fc8000f8e00ff */
[----:B------:R1:W2:Y:S03]  /*4960*/  SYNCS.PHASECHK.TRANS64.TRYWAIT P0, [R0+URZ], R3 ;  /* 0x00000003000075a7 */ /* 0x0002a600080011ff */
[----:B--2---:R-:W-:Y:S05]  /*4970*/  @!P0 NANOSLEEP.SYNCS 0x989680 ;  /* 0x009896800000895d */ /* 0x004fea0003900000 */
[----:B------:R-:W2:Y:S02]  /*4980*/  @!P0 SYNCS.PHASECHK.TRANS64 P0, [R0+URZ], R3 ;  /* 0x00000003000085a7 */ /* 0x000ea400080010ff */
[----:B--2---:R-:W-:Y:S05]  /*4990*/  @P0 BRA `(.L_x_92) ;  /* 0x0000000000200947 */ /* 0x004fea0003800000 */
.L_x_93:
[----:B--2---:R2:W4:Y:S02]  /*49a0*/  SYNCS.PHASECHK.TRANS64.TRYWAIT P0, [R0+URZ], R3 ;  /* 0x00000003000075a7 */ /* 0x00452400080011ff */
[----:B----4-:R-:W-:Y:S05]  /*49b0*/  @!P0 NANOSLEEP.SYNCS 0x989680 ;  /* 0x009896800000895d */ /* 0x010fea0003900000 */
[----:B------:R-:W4:Y:S02]  /*49c0*/  @!P0 SYNCS.PHASECHK.TRANS64 P0, [R0+URZ], R3 ;  /* 0x00000003000085a7 */ /* 0x000f2400080010ff */
[----:B----4-:R-:W-:Y:S05]  /*49d0*/  @!P0 BRA `(.L_x_93) ;  /* 0xfffffffc00f08947 */ /* 0x010fea000383ffff */
[----:B------:R-:W-:Y:S05]  /*49e0*/  BRA `(.L_x_92) ;  /* 0x00000000000c7947 */ /* 0x000fea0003800000 */
.L_x_88:
[----:B------:R-:W-:-:S04]  /*49f0*/  UIADD3 UR4, UPT, UPT, UR17, 0x1d0, URZ ;  /* 0x000001d011047890 */ /* 0x000fc8000fffe0ff */
[----:B------:R-:W-:-:S09]  /*4a00*/  UPRMT UR4, UR34, 0x654, UR4 ;  /* 0x0000065422047896 */ /* 0x000fd20008000004 */
[----:B------:R-:W-:Y:S03]  /*4a10*/  SYNCS.ARRIVE.TRANS64.RED.A1T0 RZ, [UR4], RZ ;  /* 0x000000ffffff79a7 */ /* 0x000fe60008100404 */
.L_x_92:
[----:B-12---:R-:W-:Y:S01]  /*4a20*/  SHF.L.U32 R3, RZ, 0x1f, RZ ;  /* 0x0000001fff037819 */ /* 0x006fe200000006ff */
[----:B------:R-:W-:Y:S01]  /*4a30*/  UIADD3 UR4, UPT, UPT, UR17, 0x1d0, URZ ;  /* 0x000001d011047890 */ /* 0x000fe2000fffe0ff */
[----:B------:R-:W-:Y:S02]  /*4a40*/  PLOP3.LUT P0, PT, PT, PT, UP1, 0x80, 0x8 ;  /* 0x000000000008781c */ /* 0x000fe40003f0f018 */
[----:B------:R-:W1:Y:S02]  /*4a50*/  SYNCS.PHASECHK.TRANS64.TRYWAIT P1, [UR17+0x1d0], R3 ;  /* 0x0001d003ff0075a7 */ /* 0x000e640008021111 */
[----:B-1----:R-:W-:Y:S09]  /*4a60*/  @!P1 BRA `(.L_x_94) ;  /* 0x0000006400d49947 */ /* 0x002ff20003800000 */
.L_x_215:
[----:B------:R-:W-:Y:S01]  /*4a70*/  @!UP1 UPRMT UR4, UR34, 0x654, UR4 ;  /* 0x0000065422049896 */ /* 0x000fe20008000004 */
[----:B------:R-:W-:Y:S01]  /*4a80*/  UMOV UR5, 0xffff ;  /* 0x0000ffff00057882 */ /* 0x000fe20000000000 */
[----:B------:R-:W-:-:S07]  /*4a90*/  UMOV UR6, 0x1 ;  /* 0x0000000100067882 */ /* 0x000fce0000000000 */
[----:B------:R-:W-:Y:S01]  /*4aa0*/  @!P0 SYNCS.ARRIVE.TRANS64.RED.A1T0 RZ, [UR4], RZ ;  /* 0x000000ffffff89a7 */ /* 0x000fe20008100404 */
[----:B------:R-:W-:Y:S01]  /*4ab0*/  NOP ;  /* 0x0000000000007918 */ /* 0x000fe20000000000 */
[----:B-1----:R-:W1:Y:S01]  /*4ac0*/  LDS R0, [UR8+0x14] ;  /* 0x00001408ff007984 */ /* 0x002e620008000800 */
[----:B------:R-:W-:-:S04]  /*4ad0*/  ULOP3.LUT UR4, UR32, 0xffff, URZ, 0xc0, !UPT ;  /* 0x0000ffff20047892 */ /* 0x000fc8000f8ec0ff */
[----:B------:R-:W-:-:S04]  /*4ae0*/  USHF.R.U32.HI UR4, URZ, 0x5, UR4 ;  /* 0x00000005ff047899 */ /* 0x000fc80008011604 */
[----:B------:R-:W-:Y:S02]  /*4af0*/  USHF.L.U32 UR5, UR5, UR4, URZ ;  /* 0x0000000405057299 */ /* 0x000fe400080006ff */
[----:B------:R-:W-:-:S04]  /*4b00*/  USHF.L.U32 UR4, UR6, UR4, URZ ;  /* 0x0000000406047299 */ /* 0x000fc800080006ff */
[----:B-1----:R-:W-:-:S04]  /*4b10*/  LOP3.LUT R0, R0, UR5, RZ, 0xc0, !PT ;  /* 0x0000000500007c12 */ /* 0x002fc8000f8ec0ff */
[----:B------:R-:W-:-:S13]  /*4b20*/  ISETP.NE.AND P0, PT, R0, UR5, PT ;  /* 0x0000000500007c0c */ /* 0x000fda000bf05270 */
[----:B------:R-:W-:Y:S05]  /*4b30*/  @P0 BRA `(.L_x_95) ;  /* 0x0000000000580947 */ /* 0x000fea0003800000 */
[----:B------:R-:W1:Y:S02]  /*4b40*/  LDS R0, [UR8+0x18] ;  /* 0x00001808ff007984 */ /* 0x000e640008000800 */
[----:B-1----:R-:W-:-:S04]  /*4b50*/  LOP3.LUT R0, R0, UR4, RZ, 0xc0, !PT ;  /* 0x0000000400007c12 */ /* 0x002fc8000f8ec0ff */
[----:B------:R-:W-:-:S13]  /*4b60*/  ISETP.NE.AND P0, PT, R0, UR4, PT ;  /* 0x0000000400007c0c */ /* 0x000fda000bf05270 */
[----:B------:R-:W-:Y:S05]  /*4b70*/  @P0 BRA `(.L_x_96) ;  /* 0x00000000003c0947 */ /* 0x000fea0003800000 */
[----:B------:R-:W1:Y:S01]  /*4b80*/  S2R R2, SR_LANEID ;  /* 0x0000000000027919 */ /* 0x000e620000000000 */
[----:B------:R-:W-:Y:S01]  /*4b90*/  ULOP3.LUT UR5, URZ, UR5, URZ, 0x33, !UPT ;  /* 0x00000005ff057292 */ /* 0x000fe2000f8e33ff */
[----:B------:R-:W-:Y:S01]  /*4ba0*/  LOP3.LUT R4, RZ, UR4, RZ, 0x33, !PT ;  /* 0x00000004ff047c12 */ /* 0x000fe2000f8e33ff */
[----:B------:R-:W-:Y:S02]  /*4bb0*/  VOTEU.ANY UR4, UPT, PT ;  /* 0x0000000000047886 */ /* 0x000fe400038e0100 */
[----:B------:R-:W-:Y:S01]  /*4bc0*/  UFLO.U32 UR4, UR4 ;  /* 0x00000004000472bd */ /* 0x000fe200080e0000 */
[----:B------:R-:W2:Y:S01]  /*4bd0*/  REDUX UR6, R4 ;  /* 0x00000000040673c4 */ /* 0x000ea20000000000 */
[----:B------:R-:W-:-:S06]  /*4be0*/  IMAD.U32 R0, RZ, RZ, UR5 ;  /* 0x00000005ff007e24 */ /* 0x000fcc000f8e00ff */
[----:B------:R4:W-:Y:S01]  /*4bf0*/  UTCATOMSWS.AND URZ, UR5 ;  /* 0x0000000500ff79e3 */ /* 0x0009e20008000000 */
[----:B------:R-:W3:Y:S01]  /*4c00*/  REDUX UR7, R0 ;  /* 0x00000000000773c4 */ /* 0x000ee20000000000 */
[----:B-1----:R-:W-:Y:S01]  /*4c10*/  ISETP.EQ.U32.AND P0, PT, R2, UR4, PT ;  /* 0x0000000402007c0c */ /* 0x002fe2000bf02070 */
[----:B--2---:R-:W-:Y:S01]  /*4c20*/  IMAD.U32 R2, RZ, RZ, UR6 ;  /* 0x00000006ff027e24 */ /* 0x004fe2000f8e00ff */
[----:B---3--:R-:W-:-:S11]  /*4c30*/  MOV R3, UR7 ;  /* 0x0000000700037c02 */ /* 0x008fd60008000f00 */
[----:B------:R4:W-:Y:S04]  /*4c40*/  @P0 ATOMS.AND RZ, [UR8+0x14], R3 ;  /* 0x00001403ffff098c */ /* 0x0009e8000a800008 */
[----:B------:R4:W-:Y:S01]  /*4c50*/  @P0 ATOMS.AND RZ, [UR8+0x18], R2 ;  /* 0x00001802ffff098c */ /* 0x0009e2000a800008 */
[----:B------:R-:W-:Y:S05]  /*4c60*/  BRA `(.L_x_97) ;  /* 0x0000000000147947 */ /* 0x000fea0003800000 */
.L_x_96:
[----:B------:R-:W-:Y:S02]  /*4c70*/  MOV R2, 0x4c90 ;  /* 0x00004c9000027802 */ /* 0x000fe40000000f00 */
[----:B---3-5:R-:W-:Y:S05]  /*4c80*/  CALL.REL.NOINC `($__internal_0_$__cuda_sm10x_tcgen05_guardrail_trap_col_being_dealloced_not_returned_by_alloc) ;  /* 0x0000006800b47944 */ /* 0x028fea0003c00000 */
[----:B------:R-:W-:Y:S05]  /*4c90*/  BRA `(.L_x_97) ;  /* 0x0000000000087947 */ /* 0x000fea0003800000 */
.L_x_95:
[----:B------:R-:W-:Y:S02]  /*4ca0*/  MOV R2, 0x4cc0 ;  /* 0x00004cc000027802 */ /* 0x000fe40000000f00 */
[----:B---3-5:R-:W-:Y:S05]  /*4cb0*/  CALL.REL.NOINC `($__internal_2_$__cuda_sm10x_tcgen05_guardrail_trap_unallocated_columns_being_dealloced) ;  /* 0x0000006800c07944 */ /* 0x028fea0003c00000 */
.L_x_97:
[----:B------:R-:W-:Y:S01]  /*4cc0*/  NOP ;  /* 0x0000000000007918 */ /* 0x000fe20000000000 */
[----:B----4-:R-:W-:Y:S05]  /*4cd0*/  EXIT ;  /* 0x000000000000794d */ /* 0x010fea0003800000 */
.L_x_68:
[----:B------:R-:W-:-:S09]  /*4ce0*/  UISETP.NE.OR UP0, UPT, UR22, 0x3, !UP4 ;  /* 0x000000031600788c */ /* 0x000fd2000e705670 */
[----:B------:R-:W-:Y:S05]  /*4cf0*/  BRA.U UP0, `(.L_x_98) ;  /* 0x0000001100c87547 */ /* 0x000fea000b800000 */
[----:B------:R-:W2:Y:S01]  /*4d00*/  S2UR UR10, SR_CgaCtaId ;  /* 0x00000000000a79c3 */ /* 0x000ea20000008800 */
[----:B------:R-:W3:Y:S01]  /*4d10*/  LDCU UR31, c[0x0][0x370] ;  /* 0x00006e00ff1f77ac */ /* 0x000ee20008000800 */
[----:B------:R-:W-:Y:S02]  /*4d20*/  HFMA2 R13, -RZ, RZ, 0, 0 ;  /* 0x00000000ff0d7431 */ /* 0x000fe400000001ff */
[----:B------:R-:W-:Y:S01]  /*4d30*/  IMAD.MOV.U32 R15, RZ, RZ, 0x1 ;  /* 0x00000001ff0f7424 */ /* 0x000fe200078e00ff */
[----:B------:R-:W-:Y:S01]  /*4d40*/  MOV R7, 0x2000 ;  /* 0x0000200000077802 */ /* 0x000fe20000000f00 */
[----:B------:R-:W3:Y:S01]  /*4d50*/  LDCU.128 UR48, c[0x0][0xb10] ;  /* 0x00016200ff3077ac */ /* 0x000ee20008000c00 */
[----:B------:R-:W-:Y:S01]  /*4d60*/  IMAD.MOV.U32 R14, RZ, RZ, RZ ;  /* 0x000000ffff0e7224 */ /* 0x000fe200078e00ff */
[----:B------:R-:W4:Y:S01]  /*4d70*/  LDC.64 R16, c[0x0][0x348] ;  /* 0x0000d200ff107b82 */ /* 0x000f220000000a00 */
[----:B------:R-:W1:Y:S01]  /*4d80*/  LDCU UR30, c[0x0][0x374] ;  /* 0x00006e80ff1e77ac */ /* 0x000e620008000800 */
[----:B------:R-:W2:Y:S06]  /*4d90*/  LDCU UR15, c[0x0][0xb0c] ;  /* 0x00016180ff0f77ac */ /* 0x000eac0008000800 */
[----:B------:R-:W4:Y:S01]  /*4da0*/  LDC.64 R2, c[0x0][0x888] ;  /* 0x00022200ff027b82 */ /* 0x000f220000000a00 */
[----:B------:R-:W4:Y:S01]  /*4db0*/  LDCU UR54, c[0x0][0xb20] ;  /* 0x00016400ff3677ac */ /* 0x000f220008000800 */
[----:B------:R-:W4:Y:S06]  /*4dc0*/  LDCU UR4, c[0x0][0xb30] ;  /* 0x00016600ff0477ac */ /* 0x000f2c0008000800 */
[----:B------:R-:W4:Y:S01]  /*4dd0*/  LDC.64 R4, c[0x0][0x890] ;  /* 0x00022400ff047b82 */ /* 0x000f220000000a00 */
[----:B------:R-:W-:Y:S01]  /*4de0*/  UMOV UR21, 0x400 ;  /* 0x0000040000157882 */ /* 0x000fe20000000000 */
[----:B---3--:R-:W-:-:S02]  /*4df0*/  UIMAD.WIDE.U32 UR6, UR31, UR48, URZ ;  /* 0x000000301f0672a5 */ /* 0x008fc4000f8e00ff */
[----:B-1----:R-:W-:Y:S02]  /*4e00*/  UIMAD.WIDE.U32 UR8, UR30, UR51, URZ ;  /* 0x000000331e0872a5 */ /* 0x002fe4000f8e00ff */
[----:B--2---:R-:W-:Y:S02]  /*4e10*/  ULEA UR21, UR10, UR21, 0x18 ;  /* 0x000000150a157291 */ /* 0x004fe4000f8ec0ff */
[----:B------:R-:W-:Y:S02]  /*4e20*/  UPLOP3.LUT UP2, UPT, UPT, UPT, UPT, 0x40, 0x4 ;  /* 0x000000000004789c */ /* 0x000fe40003f4e870 */
[----:B------:R-:W-:Y:S02]  /*4e30*/  UIADD3 UR37, UPT, UPT, UR21, 0x118, URZ ;  /* 0x0000011815257890 */ /* 0x000fe4000fffe0ff */
[----:B------:R-:W-:Y:S02]  /*4e40*/  UIADD3 UR41, UPT, UPT, UR21, 0x100, URZ ;  /* 0x0000010015297890 */ /* 0x000fe4000fffe0ff */
[----:B------:R-:W-:-:S02]  /*4e50*/  UIADD3 UR33, UPT, UPT, UR21, 0x108, URZ ;  /* 0x0000010815217890 */ /* 0x000fc4000fffe0ff */
[----:B------:R-:W-:Y:S01]  /*4e60*/  UIADD3 UR25, UPT, UPT, UR21, 0x110, URZ ;  /* 0x0000011015197890 */ /* 0x000fe2000fffe0ff */
[----:B------:R-:W-:Y:S01]  /*4e70*/  UMOV UR6, UR7 ;  /* 0x0000000700067c82 */ /* 0x000fe20008000000 */
[----:B------:R-:W-:Y:S01]  /*4e80*/  UMOV UR47, UR9 ;  /* 0x00000009002f7c82 */ /* 0x000fe20008000000 */
[----:B------:R-:W-:Y:S02]  /*4e90*/  UISETP.GE.AND UP0, UPT, UR45, 0x1, UPT ;  /* 0x000000012d00788c */ /* 0x000fe4000bf06270 */
[----:B------:R-:W-:Y:S01]  /*4ea0*/  UISETP.NE.AND UP4, UPT, UR45, 0x1, UPT ;  /* 0x000000012d00788c */ /* 0x000fe2000bf85270 */
[----:B------:R-:W1:Y:S01]  /*4eb0*/  LDCU.64 UR22, c[0x0][0xb28] ;  /* 0x00016500ff1677ac */ /* 0x000e620008000a00 */
[----:B------:R-:W-:Y:S02]  /*4ec0*/  UISETP.NE.AND UP6, UPT, UR15, 0x1, UPT ;  /* 0x000000010f00788c */ /* 0x000fe4000bfc5270 */
[----:B------:R-:W-:Y:S02]  /*4ed0*/  UISETP.NE.AND UP5, UPT, UR50, 0x1, UPT ;  /* 0x000000013200788c */ /* 0x000fe4000bfa5270 */
[----:B------:R-:W-:-:S02]  /*4ee0*/  UPRMT UR37, UR10, 0x654, UR37 ;  /* 0x000006540a257896 */ /* 0x000fc40008000025 */
[----:B------:R-:W-:Y:S02]  /*4ef0*/  USHF.R.U32.HI UR52, URZ, UR49, UR6 ;  /* 0x00000031ff347299 */ /* 0x000fe40008011606 */
[----:B------:R-:W-:Y:S02]  /*4f00*/  UPRMT UR46, UR10, 0x654, UR41 ;  /* 0x000006540a2e7896 */ /* 0x000fe40008000029 */
[----:B------:R-:W-:Y:S02]  /*4f10*/  UPRMT UR39, UR10, 0x654, UR33 ;  /* 0x000006540a277896 */ /* 0x000fe40008000021 */
[----:B------:R-:W-:Y:S02]  /*4f20*/  UPRMT UR38, UR10, 0x654, UR25 ;  /* 0x000006540a267896 */ /* 0x000fe40008000019 */
[----:B----4-:R-:W-:Y:S02]  /*4f30*/  USHF.R.U32.HI UR47, URZ, UR54, UR47 ;  /* 0x00000036ff2f7299 */ /* 0x010fe4000801162f */
[----:B------:R-:W-:-:S11]  /*4f40*/  UISETP.NE.AND UP3, UPT, UR4, 0x1, UPT ;  /* 0x000000010400788c */ /* 0x000fd6000bf65270 */
.L_x_109:
[C---:B------:R-:W-:Y:S02]  /*4f50*/  LEA R12, R14.reuse, UR21, 0x3 ;  /* 0x000000150e0c7c11 */ /* 0x040fe4000f8e18ff */
[----:B------:R-:W-:Y:S02]  /*4f60*/  SHF.L.U32 R9, R13, 0x1f, RZ ;  /* 0x0000001f0d097819 */ /* 0x000fe400000006ff */
[----:B------:R-:W-:Y:S02]  /*4f70*/  LEA R10, R14, UR21, 0x4 ;  /* 0x000000150e0a7c11 */ /* 0x000fe4000f8e20ff */
[----:B------:R-:W2:Y:S02]  /*4f80*/  SYNCS.PHASECHK.TRANS64.TRYWAIT P0, [R12+URZ+0x150], R9 ;  /* 0x000150090c0075a7 */ /* 0x000ea400080011ff */
[----:B--23--:R-:W-:Y:S05]  /*4f90*/  @!P0 BRA `(.L_x_99) ;  /* 0x0000006000a08947 */ /* 0x00cfea0003800000 */
.L_x_216:
[----:B--2---:R-:W2:Y:S01]  /*4fa0*/  LDS.128 R8, [R10+0x1e0] ;  /* 0x0001e0000a087984 */ /* 0x004ea20000000c00 */
[----:B------:R-:W-:Y:S01]  /*4fb0*/  UISETP.GE.AND UP0, UPT, UR45, 0x1, UPT ;  /* 0x000000012d00788c */ /* 0x000fe2000bf06270 */
[----:B------:R-:W-:Y:S01]  /*4fc0*/  @!PT LDS RZ, [RZ] ;  /* 0x00000000fffff984 */ /* 0x000fe20000000800 */
[----:B------:R-:W-:Y:S01]  /*4fd0*/  @!PT LDS RZ, [RZ] ;  /* 0x00000000fffff984 */ /* 0x000fe20000000800 */
[----:B------:R-:W-:Y:S01]  /*4fe0*/  @!PT LDS RZ, [RZ] ;  /* 0x00000000fffff984 */ /* 0x000fe20000000800 */
[----:B------:R-:W-:Y:S01]  /*4ff0*/  @!PT LDS RZ, [RZ] ;  /* 0x00000000fffff984 */ /* 0x000fe20000000800 */
[----:B------:R3:W-:Y:S06]  /*5000*/  MEMBAR.ALL.CTA ;  /* 0x0000000000007992 */ /* 0x0007ec0000008000 */
[----:B---3--:R-:W3:Y:S01]  /*5010*/  FENCE.VIEW.ASYNC.S ;  /* 0x00000000000073c6 */ /* 0x008ee20000000000 */
[----:B--2---:R-:W-:Y:S11]  /*5020*/  LOP3.LUT P0, RZ, R10, 0x1, RZ, 0xc0, !PT ;  /* 0x000000010aff7812 */ /* 0x004ff6000780c0ff */
[----:B------:R-:W-:Y:S02]  /*5030*/  @!UPT UIADD3 URZ, UPT, UPT, URZ, URZ, URZ ;  /* 0x000000fffffff290 */ /* 0x000fe4000fffe0ff */
[----:B---3--:R-:W-:Y:S01]  /*5040*/  VOTEU.ANY UP1, P0 ;  /* 0x0000000000ff7886 */ /* 0x008fe20000020100 */
[----:B------:R-:W-:Y:S11]  /*5050*/  PLOP3.LUT P0, PT, PT, PT, UP1, 0x80, 0x8 ;  /* 0x000000000008781c */ /* 0x000ff60003f0f018 */
[----:B------:R-:W-:Y:S02]  /*5060*/  @!UPT UIADD3 URZ, UPT, UPT, URZ, URZ, URZ ;  /* 0x000000fffffff290 */ /* 0x000fe4000fffe0ff */
[----:B------:R-:W-:Y:S02]  /*5070*/  @P0 SHF.R.U32.HI R0, RZ, 0x10, R9 ;  /* 0x00000010ff000819 */ /* 0x000fe40000011609 */
[----:B------:R-:W-:Y:S02]  /*5080*/  @P0 MOV R6, R8 ;  /* 0x0000000800060202 */ /* 0x000fe40000000f00 */
[----:B------:R-:W-:Y:S01]  /*5090*/  @P0 R2UR UR4, R0 ;  /* 0x00000000000402ca */ /* 0x000fe200000e0000 */
[----:B------:R-:W-:Y:S01]  /*50a0*/  VIADD R0, R12, 0x160 ;  /* 0x000001600c007836 */ /* 0x000fe20000000000 */
[----:B------:R-:W-:Y:S02]  /*50b0*/  @P0 LOP3.LUT R8, R9, 0xffff, RZ, 0xc0, !PT ;  /* 0x0000ffff09080812 */ /* 0x000fe400078ec0ff */
[----:B------:R-:W-:Y:S02]  /*50c0*/  @P0 R2UR UR6, R6 ;  /* 0x00000000060602ca */ /* 0x000fe400000e0000 */
[----:B------:R-:W-:Y:S02]  /*50d0*/  PRMT R0, RZ, 0x654, R0 ;  /* 0x00000654ff007816 */ /* 0x000fe40000000000 */
[----:B------:R-:W-:Y:S02]  /*50e0*/  @P0 R2UR UR5, R8 ;  /* 0x00000000080502ca */ /* 0x000fe400000e0000 */
[----:B------:R2:W-:Y:S03]  /*50f0*/  SYNCS.ARRIVE.TRANS64.RED.A1T0 RZ, [R0+URZ], RZ ;  /* 0x000000ff00ff79a7 */ /* 0x0005e600081004ff */
[----:B------:R-:W-:Y:S04]  /*5100*/  @UP1 UMOV UR29, UR4 ;  /* 0x00000004001d1c82 */ /* 0x000fe80008000000 */
[----:B------:R-:W-:Y:S04]  /*5110*/  @UP1 UMOV UR14, UR6 ;  /* 0x00000006000e1c82 */ /* 0x000fe80008000000 */
[----:B------:R-:W-:Y:S01]  /*5120*/  @UP1 UMOV UR13, UR5 ;  /* 0x00000005000d1c82 */ /* 0x000fe20008000000 */
[----:B------:R-:W-:Y:S05]  /*5130*/  BRA.U !UP0, `(.L_x_100) ;  /* 0x0000000108a47547 */ /* 0x000fea000b800000 */
[----:B------:R-:W-:Y:S02]  /*5140*/  UIMAD.WIDE.U32 UR16, UR13, UR51, URZ ;  /* 0x000000330d1072a5 */ /* 0x000fe4000f8e00ff */
[----:B------:R-:W-:Y:S02]  /*5150*/  UIMAD.WIDE.U32 UR18, UR14, UR48, URZ ;  /* 0x000000300e1272a5 */ /* 0x000fe4000f8e00ff */
[----:B------:R-:W-:Y:S02]  /*5160*/  USEL UR4, UR30, UR47, !UP5 ;  /* 0x0000002f1e047287 */ /* 0x000fe4000e800000 */
[----:B------:R-:W-:Y:S02]  /*5170*/  USEL UR7, UR31, UR52, !UP6 ;  /* 0x000000341f077287 */ /* 0x000fe4000f000000 */
[----:B-1----:R-:W-:Y:S02]  /*5180*/  UIMAD.WIDE.U32 UR8, UR4, UR22, URZ ;  /* 0x00000016040872a5 */ /* 0x002fe4000f8e00ff */
[----:B------:R-:W-:Y:S01]  /*5190*/  UIMAD.WIDE.U32 UR10, UR7, UR22, URZ ;  /* 0x00000016070a72a5 */ /* 0x000fe2000f8e00ff */
[----:B------:R-:W-:Y:S02]  /*51a0*/  UMOV UR5, UR17 ;  /* 0x0000001100057c82 */ /* 0x000fe40008000000 */
[----:B------:R-:W-:Y:S03]  /*51b0*/  USHF.R.U32.HI UR6, URZ, UR54, UR5 ;  /* 0x00000036ff067299 */ /* 0x000fe60008011605 */
[----:B------:R-:W-:Y:S01]  /*51c0*/  UMOV UR5, UR19 ;  /* 0x0000001300057c82 */ /* 0x000fe20008000000 */
[----:B------:R-:W-:Y:S02]  /*51d0*/  USEL UR6, UR13, UR6, !UP5 ;  /* 0x000000060d067287 */ /* 0x000fe4000e800000 */
[----:B------:R-:W-:Y:S03]  /*51e0*/  USHF.R.U32.HI UR12, URZ, UR49, UR5 ;  /* 0x00000031ff0c7299 */ /* 0x000fe60008011605 */
[----:B------:R-:W-:Y:S02]  /*51f0*/  UMOV UR5, UR9 ;  /* 0x0000000900057c82 */ /* 0x000fe40008000000 */
[----:B------:R-:W-:Y:S03]  /*5200*/  @UP4 USHF.R.U32.HI UR4, URZ, UR23, UR5 ;  /* 0x00000017ff044299 */ /* 0x000fe60008011605 */
[----:B------:R-:W-:Y:S01]  /*5210*/  UMOV UR5, UR11 ;  /* 0x0000000b00057c82 */ /* 0x000fe20008000000 */
[----:B------:R-:W-:Y:S02]  /*5220*/  UIMAD UR4, UR45, UR4, URZ ;  /* 0x000000042d0472a4 */ /* 0x000fe4000f8e02ff */
[----:B------:R-:W-:Y:S02]  /*5230*/  @UP4 USHF.R.U32.HI UR7, URZ, UR23, UR5 ;  /* 0x00000017ff074299 */ /* 0x000fe40008011605 */
[----:B------:R-:W-:Y:S02]  /*5240*/  UIMAD.WIDE.U32 UR10, UR6, UR22, URZ ;  /* 0x00000016060a72a5 */ /* 0x000fe4000f8e00ff */
[----:B------:R-:W-:Y:S02]  /*5250*/  USEL UR5, UR14, UR12, !UP6 ;  /* 0x0000000c0e057287 */ /* 0x000fe4000f000000 */
[----:B------:R-:W-:Y:S02]  /*5260*/  UIMAD UR8, UR45, UR7, URZ ;  /* 0x000000072d0872a4 */ /* 0x000fe4000f8e02ff */
[----:B------:R-:W-:Y:S03]  /*5270*/  UISETP.GE.AND UP0, UPT, UR6, UR4, UPT ;  /* 0x000000040600728c */ /* 0x000fe6000bf06270 */
[----:B------:R-:W-:Y:S01]  /*5280*/  UMOV UR4, UR11 ;  /* 0x0000000b00047c82 */ /* 0x000fe20008000000 */
[----:B------:R-:W-:Y:S02]  /*5290*/  UISETP.GE.OR UP0, UPT, UR5, UR8, UP0 ;  /* 0x000000080500728c */ /* 0x000fe40008706670 */
[----:B------:R-:W-:Y:S02]  /*52a0*/  USHF.R.U32.HI UR4, URZ, UR23, UR4 ;  /* 0x00000017ff047299 */ /* 0x000fe40008011604 */
[----:B------:R-:W-:Y:S02]  /*52b0*/  UIMAD.WIDE.U32 UR8, UR5, UR22, URZ ;  /* 0x00000016050872a5 */ /* 0x000fe4000f8e00ff */
[----:B------:R-:W-:Y:S04]  /*52c0*/  USEL UR10, UR6, UR4, !UP4 ;  /* 0x00000004060a7287 */ /* 0x000fe8000e000000 */
[----:B------:R-:W-:Y:S01]  /*52d0*/  UIADD3 UR11, UPT, UPT, -UR10, URZ, URZ ;  /* 0x000000ff0a0b7290 */ /* 0x000fe2000fffe1ff */
[----:B------:R-:W-:Y:S02]  /*52e0*/  @!UP0 UMOV UR4, UR9 ;  /* 0x0000000900048c82 */ /* 0x000fe40008000000 */
[----:B------:R-:W-:Y:S02]  /*52f0*/  @!UP0 USHF.R.U32.HI UR4, URZ, UR23, UR4 ;  /* 0x00000017ff048299 */ /* 0x000fe40008011604 */
[----:B------:R-:W-:Y:S02]  /*5300*/  UIMAD UR8, UR45, UR11, UR6 ;  /* 0x0000000b2d0872a4 */ /* 0x000fe4000f8e0206 */
[----:B------:R-:W-:Y:S04]  /*5310*/  @!UP0 USEL UR4, UR5, UR4, !UP4 ;  /* 0x0000000405048287 */ /* 0x000fe8000e000000 */
[----:B------:R-:W-:Y:S02]  /*5320*/  @!UP0 UIMAD UR7, UR7, UR8, UR4 ;  /* 0x00000008070782a4 */ /* 0x000fe4000f8e0204 */
[----:B------:R-:W-:Y:S02]  /*5330*/  @!UP0 UIADD3 UR9, UPT, UPT, UR10, -UR4, URZ ;  /* 0x800000040a098290 */ /* 0x000fe4000fffe0ff */
[----:B------:R-:W-:Y:S02]  /*5340*/  UIADD3 UR8, UPT, UPT, -UR6, URZ, URZ ;  /* 0x000000ff06087290 */ /* 0x000fe4000fffe1ff */
[----:B------:R-:W-:Y:S02]  /*5350*/  UIADD3 UR4, UPT, UPT, -UR5, URZ, URZ ;  /* 0x000000ff05047290 */ /* 0x000fe4000fffe1ff */
[----:B------:R-:W-:Y:S03]  /*5360*/  @!UP0 UIMAD UR6, UR9, UR45, UR5 ;  /* 0x0000002d090682a4 */ /* 0x000fe6000f8e0205 */
[----:B------:R-:W-:Y:S01]  /*5370*/  @!UP0 UMOV UR5, UR7 ;  /* 0x0000000700058c82 */ /* 0x000fe20008000000 */
[----:B------:R-:W-:Y:S02]  /*5380*/  UIMAD UR7, UR15, UR4, UR14 ;  /* 0x000000040f0772a4 */ /* 0x000fe4000f8e020e */
[----:B------:R-:W-:Y:S02]  /*5390*/  UIMAD UR4, UR50, UR8, UR13 ;  /* 0x00000008320472a4 */ /* 0x000fe4000f8e020d */
[----:B------:R-:W-:Y:S02]  /*53a0*/  UIMAD UR14, UR5, UR15, UR7 ;  /* 0x0000000f050e72a4 */ /* 0x000fe4000f8e0207 */
[----:B------:R-:W-:Y:S11]  /*53b0*/  UIMAD UR13, UR6, UR50, UR4 ;  /* 0x00000032060d72a4 */ /* 0x000ff6000f8e0204 */
[----:B------:R-:W-:Y:S01]  /*53c0*/  @!UPT UIADD3 URZ, UPT, UPT, URZ, URZ, URZ ;  /* 0x000000fffffff290 */ /* 0x000fe2000fffe0ff */
.L_x_100:
[----:B------:R-:W3:Y:S01]  /*53d0*/  @!UP3 LDCU.128 UR8, c[0x0][0xb10] ;  /* 0x00016200ff08b7ac */ /* 0x000ee20008000c00 */
[C---:B------:R-:W-:Y:S02]  /*53e0*/  ISETP.NE.U32.AND P1, PT, R4.reuse, RZ, PT ;  /* 0x000000ff0400720c */ /* 0x040fe40003f25070 */
[----:B------:R-:W-:Y:S02]  /*53f0*/  ISETP.NE.U32.AND P0, PT, R4, RZ, PT ;  /* 0x000000ff0400720c */ /* 0x000fe40003f05070 */
[C---:B------:R-:W-:Y:S02]  /*5400*/  ISETP.NE.AND.EX P1, PT, R5.reuse, RZ, PT, P1 ;  /* 0x000000ff0500720c */ /* 0x040fe40003f25310 */
[----:B------:R-:W-:Y:S01]  /*5410*/  ISETP.NE.AND.EX P0, PT, R5, RZ, PT, P0 ;  /* 0x000000ff0500720c */ /* 0x000fe20003f05300 */
[----:B------:R-:W4:Y:S01]  /*5420*/  @!UP3 LDCU UR5, c[0x0][0xb0c] ;  /* 0x00016180ff05b7ac */ /* 0x000f220008000800 */
[----:B------:R-:W-:Y:S01]  /*5430*/  SHF.L.U32 R9, R15, 0x1f, RZ ;  /* 0x0000001f0f097819 */ /* 0x000fe200000006ff */
[----:B------:R-:W-:Y:S02]  /*5440*/  USHF.L.U32 UR42, UR32, 0x8, URZ ;  /* 0x00000008202a7899 */ /* 0x000fe400080006ff */
[----:B------:R-:W-:Y:S02]  /*5450*/  USHF.L.U32 UR43, UR20, 0x6, URZ ;  /* 0x00000006142b7899 */ /* 0x000fe400080006ff */
[----:B---3--:R-:W-:Y:S07]  /*5460*/  UIMAD.WIDE.U32 UR6, UR14, UR8, URZ ;  /* 0x000000080e0672a5 */ /* 0x008fee000f8e00ff */
[----:B------:R-:W-:Y:S01]  /*5470*/  @!UP3 UMOV UR4, UR7 ;  /* 0x000000070004bc82 */ /* 0x000fe20008000000 */
[----:B----4-:R-:W-:Y:S02]  /*5480*/  @!UP3 UISETP.NE.AND UP0, UPT, UR5, 0x1, UPT ;  /* 0x000000010500b88c */ /* 0x010fe4000bf05270 */
[----:B------:R-:W-:Y:S02]  /*5490*/  @!UP3 USHF.R.U32.HI UR4, URZ, UR9, UR4 ;  /* 0x00000009ff04b299 */ /* 0x000fe40008011604 */
[----:B------:R-:W-:Y:S02]  /*54a0*/  UIMAD.WIDE.U32 UR6, UR13, UR11, URZ ;  /* 0x0000000b0d0672a5 */ /* 0x000fe4000f8e00ff */
[----:B------:R-:W-:Y:S02]  /*54b0*/  @!UP3 USEL UR8, UR14, UR4, !UP0 ;  /* 0x000000040e08b287 */ /* 0x000fe4000c000000 */
[----:B------:R-:W-:Y:S03]  /*54c0*/  @!UP3 UISETP.NE.AND UP0, UPT, UR10, 0x1, UPT ;  /* 0x000000010a00b88c */ /* 0x000fe6000bf05270 */
[----:B------:R-:W-:Y:S02]  /*54d0*/  @!UP3 UMOV UR6, UR7 ;  /* 0x000000070006bc82 */ /* 0x000fe40008000000 */
[----:B------:R-:W3:Y:S02]  /*54e0*/  @!UP3 LDCU UR4, c[0x0][0xb20] ;  /* 0x00016400ff04b7ac */ /* 0x000ee40008000800 */
[----:B---3--:R-:W-:Y:S04]  /*54f0*/  @!UP3 USHF.R.U32.HI UR6, URZ, UR4, UR6 ;  /* 0x00000004ff06b299 */ /* 0x008fe80008011606 */
[----:B------:R-:W-:Y:S04]  /*5500*/  @!UP3 USEL UR6, UR13, UR6, !UP0 ;  /* 0x000000060d06b287 */ /* 0x000fe8000c000000 */
[----:B------:R-:W-:Y:S02]  /*5510*/  @!UP3 UIADD3 UR4, UPT, UPT, -UR8, UR6, URZ ;  /* 0x000000060804b290 */ /* 0x000fe4000fffe1ff */
[----:B------:R-:W-:Y:S02]  /*5520*/  @!UP3 UIADD3 UR6, UPT, UPT, UR8, -UR6, URZ ;  /* 0x800000060806b290 */ /* 0x000fe4000fffe0ff */
[----:B------:R-:W-:Y:S02]  /*5530*/  @!UP3 UIMAD UR14, UR4, UR5, UR14 ;  /* 0x00000005040eb2a4 */ /* 0x000fe4000f8e020e */
[----:B------:R-:W-:Y:S01]  /*5540*/  @!UP3 UIMAD UR13, UR6, UR10, UR13 ;  /* 0x0000000a060db2a4 */ /* 0x000fe2000f8e020d */
[----:B------:R-:W-:Y:S11]  /*5550*/  BRA.U UP2, `(.L_x_101) ;  /* 0x0000000102107547 */ /* 0x000ff6000b800000 */
[----:B--2---:R-:W-:Y:S04]  /*5560*/  MOV R0, UR53 ;  /* 0x0000003500007c02 */ /* 0x004fe80008000f00 */
[----:B------:R-:W-:Y:S04]  /*5570*/  SHF.L.U32 R11, R0, 0x1f, RZ ;  /* 0x0000001f000b7819 */ /* 0x000fe800000006ff */
[----:B------:R-:W2:Y:S02]  /*5580*/  SYNCS.PHASECHK.TRANS64.TRYWAIT P2, [UR21+0x148], R11 ;  /* 0x0001480bff0075a7 */ /* 0x000ea40008041115 */
[----:B--2---:R-:W-:Y:S05]  /*5590*/  @!P2 BRA `(.L_x_102) ;  /* 0x0000005c0034a947 */ /* 0x004fea0003800000 */
.L_x_101:
[----:B------:R-:W-:Y:S05]  /*55a0*/  @!P1 BRA `(.L_x_103) ;  /* 0x0000000000309947 */ /* 0x000fea0003800000 */
[----:B------:R-:W-:Y:S01]  /*55b0*/  ISETP.NE.U32.AND P1, PT, R2, RZ, PT ;  /* 0x000000ff0200720c */ /* 0x000fe20003f25070 */
[----:B------:R-:W3:Y:S01]  /*55c0*/  LDCU.64 UR4, c[0x0][0x358] ;  /* 0x00006b00ff0477ac */ /* 0x000ee20008000a00 */
[----:B------:R-:W-:Y:S02]  /*55d0*/  IMAD.MOV.U32 R84, RZ, RZ, 0x1 ;  /* 0x00000001ff547424 */ /* 0x000fe400078e00ff */
[----:B------:R-:W-:Y:S11]  /*55e0*/  ISETP.NE.AND.EX P1, PT, R3, RZ, PT, P1 ;  /* 0x000000ff0300720c */ /* 0x000ff60003f25310 */
[----:B------:R-:W-:Y:S02]  /*55f0*/  @!UPT UIADD3 URZ, UPT, UPT, URZ, URZ, URZ ;  /* 0x000000fffffff290 */ /* 0x000fe4000fffe0ff */
[----:B--2---:R-:W2:Y:S01]  /*5600*/  @P1 LDC.64 R10, c[0x0][0x888] ;  /* 0x00022200ff0a1b82 */ /* 0x004ea20000000a00 */
[----:B------:R-:W-:Y:S04]  /*5610*/  @P1 IMAD R0, R4, UR36, RZ ;  /* 0x0000002404001c24 */ /* 0x000fe8000f8e02ff */
[----:B--2---:R-:W-:Y:S04]  /*5620*/  @P1 IMAD.WIDE R10, R0, 0x4, R10 ;  /* 0x00000004000a1825 */ /* 0x004fe800078e020a */
[----:B------:R-:W-:Y:S01]  /*5630*/  HFMA2 R0, -RZ, RZ, 0, 5.9604644775390625e-08 ;  /* 0x00000001ff007431 */ /* 0x000fe200000001ff */
[----:B---3-5:R3:W5:Y:S04]  /*5640*/  @P1 LDG.E R41, desc[UR4][R10.64] ;  /* 0x000000040a291981 */ /* 0x028768000c1e1900 */
[----:B------:R-:W-:Y:S01]  /*5650*/  @!P1 PRMT R84, R0, 0x7610, R84 ;  /* 0x0000761000549816 */ /* 0x000fe20000000054 */
[----:B---3--:R-:W4:Y:S06]  /*5660*/  @!P1 LDC R41, c[0x0][0x880] ;  /* 0x00022000ff299b82 */ /* 0x008f2c0000000800 */
.L_x_103:
[----:B----45:R-:W-:Y:S01]  /*5670*/  @!P0 FSETP.EQ.AND P1, PT, R41, RZ, PT ;  /* 0x000000ff2900820b */ /* 0x030fe20003f22000 */
[----:B------:R-:W-:Y:S01]  /*5680*/  @!UPT UIADD3 URZ, UPT, UPT, URZ, URZ, URZ ;  /* 0x000000fffffff290 */ /* 0x000fe2000fffe0ff */
[----:B------:R-:W-:Y:S11]  /*5690*/  @!P0 BRA `(.L_x_104) ;  /* 0x0000000000188947 */ /* 0x000ff60003800000 */
[----:B------:R-:W-:Y:S02]  /*56a0*/  LOP3.LUT P0, RZ, R84, 0xff, RZ, 0xc0, !PT ;  /* 0x000000ff54ff7812 */ /* 0x000fe4000780c0ff */
[----:B------:R-:W-:Y:S04]  /*56b0*/  ISETP.NE.U32.AND P1, PT, R2, RZ, PT ;  /* 0x000000ff0200720c */ /* 0x000fe80003f25070 */
[----:B------:R-:W-:Y:S04]  /*56c0*/  ISETP.NE.AND.EX P1, PT, R3, RZ, PT, P1 ;  /* 0x000000ff0300720c */ /* 0x000fe80003f25310 */
[----:B------:R-:W-:Y:S03]  /*56d0*/  PLOP3.LUT P1, PT, P1, PT, PT, 0x8, 0x80 ;  /* 0x000000000080781c */ /* 0x000fe60000f2e170 */
[----:B------:R-:W-:Y:S11]  /*56e0*/  @P0 FSETP.EQ.AND P1, PT, R41, RZ, PT ;  /* 0x000000ff2900020b */ /* 0x000ff60003f22000 */
[----:B------:R-:W-:Y:S02]  /*56f0*/  @!UPT UIADD3 URZ, UPT, UPT, URZ, URZ, URZ ;  /* 0x000000fffffff290 */ /* 0x000fe4000fffe0ff */
.L_x_104:
[----:B------:R-:W3:Y:S01]  /*5700*/  SYNCS.PHASECHK.TRANS64.TRYWAIT P2, [UR21+0x120], R9 ;  /* 0x00012009ff0075a7 */ /* 0x000ee20008041115 */
[----:B------:R-:W-:Y:S04]  /*5710*/  ELECT P0, URZ, PT ;  /* 0x0000000000ff782f */ /* 0x000fe80003800000 */
[----:B------:R-:W-:Y:S11]  /*5720*/  PLOP3.LUT P1, PT, P1, P0, PT, 0xf2, 0x2f ;  /* 0x00000000002f781c */ /* 0x000ff60000f21e72 */
[----:B------:R-:W-:Y:S02]  /*5730*/  @!UPT UIADD3 URZ, UPT, UPT, URZ, URZ, URZ ;  /* 0x000000fffffff290 */ /* 0x000fe4000fffe0ff */
[----:B------:R-:W-:Y:S05]  /*5740*/  @!P1 IADD3 R8, P0, PT, R16, 0x580, RZ ;  /* 0x0000058010089810 */ /* 0x000fea0007f1e0ff */
[----:B------:R-:W-:Y:S01]  /*5750*/  @!P1 IMAD.X R6, RZ, RZ, R17, P0 ;  /* 0x000000ffff069224 */ /* 0x000fe200000e0611 */
[----:B---3--:R-:W-:Y:S07]  /*5760*/  @!P2 BRA `(.L_x_105) ;  /* 0x0000005800d8a947 */ /* 0x008fee0003800000 */
.L_x_219:
[----:B------:R-:W-:Y:S01]  /*5770*/  @!P1 R2UR UR5, R8 ;  /* 0x00000000080592ca */ /* 0x000fe200000e0000 */
[----:B------:R-:W-:Y:S01]  /*5780*/  VOTEU.ALL UP0, P1 ;  /* 0x0000000000ff7886 */ /* 0x000fe20000800000 */
[----:B------:R-:W-:Y:S01]  /*5790*/  @!P1 R2UR UR4, R6 ;  /* 0x00000000060492ca */ /* 0x000fe200000e0000 */
[----:B------:R-:W-:Y:S01]  /*57a0*/  UMOV UR6, 0x0 ;  /* 0x0000000000067882 */ /* 0x000fe20000000000 */
[----:B------:R-:W-:Y:S01]  /*57b0*/  UMOV UR7, 0x10000000 ;  /* 0x1000000000077882 */ /* 0x000fe20000000000 */
[----:B------:R-:W-:Y:S01]  /*57c0*/  UMOV UR44, UR36 ;  /* 0x00000024002c7c82 */ /* 0x000fe20008000000 */
[----:B------:R-:W-:Y:S01]  /*57d0*/  @!UP0 UIADD3 UR40, UPT, UPT, UR21, 0x400, URZ ;  /* 0x0000040015288890 */ /* 0x000fe2000fffe0ff */
[----:B--2---:R-:W-:Y:S01]  /*57e0*/  @!P1 IMAD.MOV.U32 R0, RZ, RZ, 0x2000 ;  /* 0x00002000ff009424 */ /* 0x004fe200078e00ff */
[----:B------:R-:W-:Y:S01]  /*57f0*/  @!UP0 UIADD3 UR10, UPT, UPT, UR42, 0x80, URZ ;  /* 0x000000802a0a8890 */ /* 0x000fe2000fffe0ff */
[----:B------:R-:W-:Y:S01]  /*5800*/  @!P1 IADD3 R8, P0, PT, R16, 0x580, RZ ;  /* 0x0000058010089810 */ /* 0x000fe20007f1e0ff */
[----:B------:R-:W-:Y:S01]  /*5810*/  @!UP0 UIADD3 UR8, UPT, UPT, UR21, 0x1400, URZ ;  /* 0x0000140015088890 */ /* 0x000fe2000fffe0ff */
[----:B------:R-:W-:Y:S02]  /*5820*/  VOTEU.ALL UP0, P1 ;  /* 0x0000000000ff7886 */ /* 0x000fe40000800000 */
[----:B------:R-:W-:Y:S01]  /*5830*/  IMAD.U32 R10, RZ, RZ, UR5 ;  /* 0x00000005ff0a7e24 */ /* 0x000fe2000f8e00ff */
[----:B------:R-:W-:Y:S01]  /*5840*/  UMOV UR9, UR41 ;  /* 0x0000002900097c82 */ /* 0x000fe20008000000 */
[----:B------:R-:W-:Y:S01]  /*5850*/  IMAD.U32 R11, RZ, RZ, UR4 ;  /* 0x00000004ff0b7e24 */ /* 0x000fe2000f8e00ff */
[----:B------:R-:W-:Y:S01]  /*5860*/  UMOV UR11, UR43 ;  /* 0x0000002b000b7c82 */ /* 0x000fe20008000000 */
[----:B------:R-:W-:Y:S01]  /*5870*/  UMOV UR12, UR36 ;  /* 0x00000024000c7c82 */ /* 0x000fe20008000000 */
[----:B------:R-:W-:Y:S01]  /*5880*/  @!P1 R2UR UR4, R10 ;  /* 0x000000000a0492ca */ /* 0x000fe200000e0000 */
[----:B------:R-:W-:Y:S01]  /*5890*/  @!P1 IMAD.X R6, RZ, RZ, R17, P0 ;  /* 0x000000ffff069224 */ /* 0x000fe200000e0611 */
[----:B------:R-:W-:Y:S11]  /*58a0*/  @!P1 R2UR UR5, R11 ;  /* 0x000000000b0592ca */ /* 0x000ff600000e0000 */
[----:B------:R-:W-:Y:S02]  /*58b0*/  @!UPT UIADD3 URZ, UPT, UPT, URZ, URZ, URZ ;  /* 0x000000fffffff290 */ /* 0x000fe4000fffe0ff */
[----:B------:R2:W-:Y:S01]  /*58c0*/  @!UP0 UTMALDG.3D [UR40], [UR4], desc[UR6] ;  /* 0x00000628040085b4 */ /* 0x0005e20008011000 */
[----:B------:R-:W-:Y:S05]  /*58d0*/  VOTEU.ALL UP0, P1 ;  /* 0x0000000000ff7886 */ /* 0x000fea0000800000 */
[----:B------:R2:W-:Y:S01]  /*58e0*/  @!UP0 UTMALDG.3D [UR8], [UR4], desc[UR6] ;  /* 0x00000608040085b4 */ /* 0x0005e20008011000 */
[----:B------:R2:W-:Y:S01]  /*58f0*/  @!P1 SYNCS.ARRIVE.TRANS64.RED.A0TR RZ, [UR21+0x100], R0 ;  /* 0x00010000ffff99a7 */ /* 0x0005e20008300415 */
[----:B------:R-:W-:Y:S01]  /*5900*/  SYNCS.ARRIVE.TRANS64.RED.A1T0 RZ, [UR46], RZ ;  /* 0x000000ffffff79a7 */ /* 0x000fe2000810042e */
[----:B------:R-:W3:Y:S02]  /*5910*/  SYNCS.PHASECHK.TRANS64.TRYWAIT P2, [UR21+0x128], R9 ;  /* 0x00012809ff0075a7 */ /* 0x000ee40008041115 */
[----:B--23--:R-:W-:Y:S05]  /*5920*/  @!P2 BRA `(.L_x_106) ;  /* 0x000000580080a947 */ /* 0x00cfea0003800000 */
.L_x_221:
        /* <DEDUP_REMOVED lines=10> */
[----:B------:R-:W-:Y:S02]  /*59d0*/  @!UP0 UIADD3 UR10, UPT, UPT, UR42, 0xa0, URZ ;  /* 0x000000a02a0a8890 */ /* 0x000fe4000fffe0ff */
[----:B------:R-:W-:Y:S01]  /*59e0*/  @!UP0 UIADD3 UR8, UPT, UPT, UR21, 0x3400, URZ ;  /* 0x0000340015088890 */ /* 0x000fe2000fffe0ff */
[----:B------:R-:W-:Y:S01]  /*59f0*/  IMAD.U32 R10, RZ, RZ, UR5 ;  /* 0x00000005ff0a7e24 */ /* 0x000fe2000f8e00ff */
[----:B------:R-:W-:Y:S01]  /*5a00*/  VOTEU.ALL UP0, P1 ;  /* 0x0000000000ff7886 */ /* 0x000fe20000800000 */
[----:B------:R-:W-:Y:S01]  /*5a10*/  IMAD.U32 R11, RZ, RZ, UR4 ;  /* 0x00000004ff0b7e24 */ /* 0x000fe2000f8e00ff */
[----:B------:R-:W-:Y:S01]  /*5a20*/  UMOV UR9, UR33 ;  /* 0x0000002100097c82 */ /* 0x000fe20008000000 */
[----:B------:R-:W-:Y:S01]  /*5a30*/  UMOV UR11, UR43 ;  /* 0x0000002b000b7c82 */ /* 0x000fe20008000000 */
[----:B------:R-:W-:Y:S01]  /*5a40*/  @!P1 R2UR UR4, R10 ;  /* 0x000000000a0492ca */ /* 0x000fe200000e0000 */
[----:B------:R-:W-:Y:S01]  /*5a50*/  UMOV UR12, UR36 ;  /* 0x00000024000c7c82 */ /* 0x000fe20008000000 */
[----:B------:R-:W-:Y:S01]  /*5a60*/  @!P1 R2UR UR5, R11 ;  /* 0x000000000b0592ca */ /* 0x000fe200000e0000 */
[----:B------:R-:W-:Y:S11]  /*5a70*/  @!P1 IMAD.X R6, RZ, RZ, R17, P0 ;  /* 0x000000ffff069224 */ /* 0x000ff600000e0611 */
[----:B------:R-:W-:Y:S01]  /*5a80*/  @!UPT UIADD3 URZ, UPT, UPT, URZ, URZ, URZ ;  /* 0x000000fffffff290 */ /* 0x000fe2000fffe0ff */
[----:B------:R2:W-:Y:S01]  /*5a90*/  @!UP0 UTMALDG.3D [UR32], [UR4], desc[UR6] ;  /* 0x00000620040085b4 */ /* 0x0005e20008011000 */
[----:B------:R-:W-:Y:S05]  /*5aa0*/  VOTEU.ALL UP0, P1 ;  /* 0x0000000000ff7886 */ /* 0x000fea0000800000 */
[----:B------:R2:W-:Y:S01]  /*5ab0*/  @!UP0 UTMALDG.3D [UR8], [UR4], desc[UR6] ;  /* 0x00000608040085b4 */ /* 0x0005e20008011000 */
[----:B------:R2:W-:Y:S01]  /*5ac0*/  @!P1 SYNCS.ARRIVE.TRANS64.RED.A0TR RZ, [UR21+0x108], R0 ;  /* 0x00010800ffff99a7 */ /* 0x0005e20008300415 */
[----:B------:R-:W-:Y:S01]  /*5ad0*/  SYNCS.ARRIVE.TRANS64.RED.A1T0 RZ, [UR39], RZ ;  /* 0x000000ffffff79a7 */ /* 0x000fe20008100427 */
[----:B------:R-:W3:Y:S02]  /*5ae0*/  SYNCS.PHASECHK.TRANS64.TRYWAIT P2, [UR21+0x130], R9 ;  /* 0x00013009ff0075a7 */ /* 0x000ee40008041115 */
[----:B--23--:R-:W-:Y:S05]  /*5af0*/  @!P2 BRA `(.L_x_107) ;  /* 0x000000580024a947 */ /* 0x00cfea0003800000 */
.L_x_223:
        /* <DEDUP_REMOVED lines=9> */
[----:B------:R-:W-:Y:S01]  /*5b90*/  VIADD R14, R14, 0x1 ;  /* 0x000000010e0e7836 */ /* 0x000fe20000000000 */
        /* <DEDUP_REMOVED lines=10> */
[----:B------:R-:W-:Y:S11]  /*5c40*/  UMOV UR12, UR36 ;  /* 0x00000024000c7c82 */ /* 0x000ff60008000000 */
        /* <DEDUP_REMOVED lines=8> */
.L_x_225:
[----:B------:R-:W-:Y:S01]  /*5cd0*/  UPLOP3.LUT UP2, UPT, UPT, UPT, UPT, 0x80, 0x8 ;  /* 0x000000000008789c */ /* 0x000fe20003f4f070 */
[----:B------:R-:W-:Y:S01]  /*5ce0*/  @!P1 IADD3 R6, P0, PT, R16, 0x580, RZ ;  /* 0x0000058010069810 */ /* 0x000fe20007f1e0ff */
[----:B------:R-:W-:Y:S01]  /*5cf0*/  UMOV UR6, 0x0 ;  /* 0x0000000000067882 */ /* 0x000fe20000000000 */
[----:B------:R-:W-:Y:S01]  /*5d00*/  UMOV UR7, 0x10000000 ;  /* 0x1000000000077882 */ /* 0x000fe20000000000 */
[----:B------:R-:W-:Y:S01]  /*5d10*/  VOTEU.ALL UP0, P1 ;  /* 0x0000000000ff7886 */ /* 0x000fe20000800000 */
[----:B------:R-:W-:Y:S01]  /*5d20*/  @!P1 R2UR UR5, R6 ;  /* 0x00000000060592ca */ /* 0x000fe200000e0000 */
[----:B--2---:R-:W-:Y:S01]  /*5d30*/  @!P1 IMAD.X R0, RZ, RZ, R17, P0 ;  /* 0x000000ffff009224 */ /* 0x004fe200000e0611 */
[----:B------:R-:W-:Y:S01]  /*5d40*/  UMOV UR19, UR43 ;  /* 0x0000002b00137c82 */ /* 0x000fe20008000000 */
[----:B------:R-:W-:Y:S01]  /*5d50*/  UMOV UR20, UR36 ;  /* 0x0000002400147c82 */ /* 0x000fe20008000000 */
[----:B------:R-:W-:Y:S01]  /*5d60*/  @!UP0 UIADD3 UR18, UPT, UPT, UR42, 0x60, URZ ;  /* 0x000000602a128890 */ /* 0x000fe2000fffe0ff */
[----:B------:R-:W-:Y:S01]  /*5d70*/  R2UR UR26, R86 ;  /* 0x00000000561a72ca */ /* 0x000fe200000e0000 */
[----:B------:R-:W-:Y:S01]  /*5d80*/  @!UP0 UIADD3 UR16, UPT, UPT, UR21, 0x6400, URZ ;  /* 0x0000640015108890 */ /* 0x000fe2000fffe0ff */
[----:B------:R-:W-:Y:S01]  /*5d90*/  @!P1 R2UR UR4, R0 ;  /* 0x00000000000492ca */ /* 0x000fe200000e0000 */
[----:B------:R-:W-:Y:S01]  /*5da0*/  @!UP0 UIADD3 UR17, UPT, UPT, UR21, 0x118, URZ ;  /* 0x0000011815118890 */ /* 0x000fe2000fffe0ff */
[----:B------:R-:W-:Y:S01]  /*5db0*/  R2UR UR24, R87 ;  /* 0x00000000571872ca */ /* 0x000fe200000e0000 */
[----:B------:R-:W-:Y:S01]  /*5dc0*/  @!UP0 UIADD3 UR10, UPT, UPT, UR42, 0xe0, URZ ;  /* 0x000000e02a0a8890 */ /* 0x000fe2000fffe0ff */
[----:B------:R-:W-:Y:S01]  /*5dd0*/  ISETP.NE.AND P0, PT, R14, 0x2, PT ;  /* 0x000000020e00780c */ /* 0x000fe20003f05270 */
[----:B------:R-:W-:Y:S01]  /*5de0*/  @!UP0 UIADD3 UR8, UPT, UPT, UR21, 0x7400, URZ ;  /* 0x0000740015088890 */ /* 0x000fe2000fffe0ff */
[----:B------:R-:W-:Y:S01]  /*5df0*/  IMAD.U32 R8, RZ, RZ, UR5 ;  /* 0x00000005ff087e24 */ /* 0x000fe2000f8e00ff */
[----:B------:R-:W-:Y:S01]  /*5e00*/  VOTEU.ALL UP0, P1 ;  /* 0x0000000000ff7886 */ /* 0x000fe20000800000 */
[----:B------:R-:W-:Y:S01]  /*5e10*/  UMOV UR11, UR43 ;  /* 0x0000002b000b7c82 */ /* 0x000fe20008000000 */
[----:B------:R-:W-:Y:S01]  /*5e20*/  UMOV UR12, UR36 ;  /* 0x00000024000c7c82 */ /* 0x000fe20008000000 */
[----:B------:R-:W-:Y:S01]  /*5e30*/  UMOV UR9, UR17 ;  /* 0x0000001100097c82 */ /* 0x000fe20008000000 */
[----:B------:R-:W-:Y:S01]  /*5e40*/  SEL R0, RZ, 0x1, P0 ;  /* 0x00000001ff007807 */ /* 0x000fe20000000000 */
[----:B------:R-:W-:Y:S01]  /*5e50*/  UIADD3 UR32, UPT, UPT, UR13, UR26, URZ ;  /* 0x0000001a0d207290 */ /* 0x000fe2000fffe0ff */
[----:B------:R-:W-:Y:S01]  /*5e60*/  IMAD.U32 R9, RZ, RZ, UR4 ;  /* 0x00000004ff097e24 */ /* 0x000fe2000f8e00ff */
[----:B------:R-:W-:Y:S01]  /*5e70*/  @!P1 R2UR UR4, R8 ;  /* 0x00000000080492ca */ /* 0x000fe200000e0000 */
[----:B------:R-:W-:Y:S01]  /*5e80*/  UMOV UR36, UR29 ;  /* 0x0000001d00247c82 */ /* 0x000fe20008000000 */
[----:B------:R-:W-:Y:S02]  /*5e90*/  LOP3.LUT R13, R13, R0, RZ, 0x3c, !PT ;  /* 0x000000000d0d7212 */ /* 0x000fe400078e3cff */
[----:B------:R-:W-:Y:S02]  /*5ea0*/  @!P1 R2UR UR5, R9 ;  /* 0x00000000090592ca */ /* 0x000fe400000e0000 */
[----:B------:R-:W-:Y:S02]  /*5eb0*/  LOP3.LUT R15, R15, 0x1, RZ, 0x3c, !PT ;  /* 0x000000010f0f7812 */ /* 0x000fe400078e3cff */
[----:B------:R-:W-:Y:S09]  /*5ec0*/  SEL R14, R14, RZ, P0 ;  /* 0x000000ff0e0e7207 */ /* 0x000ff20000000000 */
[----:B------:R2:W-:Y:S01]  /*5ed0*/  @!UP0 UTMALDG.3D [UR16], [UR4], desc[UR6] ;  /* 0x00000610040085b4 */ /* 0x0005e20008011000 */
[----:B------:R-:W-:Y:S05]  /*5ee0*/  VOTEU.ALL UP0, P1 ;  /* 0x0000000000ff7886 */ /* 0x000fea0000800000 */
[----:B------:R3:W-:Y:S01]  /*5ef0*/  @!UP0 UTMALDG.3D [UR8], [UR4], desc[UR6] ;  /* 0x00000608040085b4 */ /* 0x0007e20008011000 */
[----:B------:R3:W-:Y:S01]  /*5f00*/  @!P1 SYNCS.ARRIVE.TRANS64.RED.A0TR RZ, [UR21+0x118], R7 ;  /* 0x00011807ffff99a7 */ /* 0x0007e20008300415 */
[----:B------:R-:W-:Y:S01]  /*5f10*/  SYNCS.ARRIVE.TRANS64.RED.A1T0 RZ, [UR37], RZ ;  /* 0x000000ffffff79a7 */ /* 0x000fe20008100425 */
[----:B--2---:R-:W-:Y:S01]  /*5f20*/  UIADD3 UR20, UPT, UPT, UR14, UR24, URZ ;  /* 0x000000180e147290 */ /* 0x004fe2000fffe0ff */
[----:B------:R-:W-:Y:S11]  /*5f30*/  BRA.U UP1, `(.L_x_109) ;  /* 0xfffffff101047547 */ /* 0x000ff6000b83ffff */
[----:B------:R-:W-:-:S04]  /*5f40*/  SHF.L.U32 R3, R15, 0x1f, RZ ;  /* 0x0000001f0f037819 */ /* 0x000fc800000006ff */
[----:B------:R-:W2:Y:S02]  /*5f50*/  SYNCS.PHASECHK.TRANS64.TRYWAIT P0, [UR21+0x120], R3 ;  /* 0x00012003ff0075a7 */ /* 0x000ea40008001115 */
[----:B--2---:R-:W-:Y:S05]  /*5f60*/  @!P0 BRA `(.L_x_110) ;  /* 0x0000005400388947 */ /* 0x004fea0003800000 */
.L_x_227:
[----:B------:R-:W4:Y:S02]  /*5f70*/  SYNCS.PHASECHK.TRANS64.TRYWAIT P0, [UR21+0x128], R3 ;  /* 0x00012803ff0075a7 */ /* 0x000f240008001115 */
[----:B----4-:R-:W-:Y:S05]  /*5f80*/  @!P0 BRA `(.L_x_111) ;  /* 0x0000005400488947 */ /* 0x010fea0003800000 */
.L_x_229:
[----:B------:R-:W4:Y:S02]  /*5f90*/  SYNCS.PHASECHK.TRANS64.TRYWAIT P0, [UR21+0x130], R3 ;  /* 0x00013003ff0075a7 */ /* 0x000f240008001115 */
[----:B----4-:R-:W-:Y:S05]  /*5fa0*/  @!P0 BRA `(.L_x_112) ;  /* 0x0000005400588947 */ /* 0x010fea0003800000 */
.L_x_231:
[----:B--2---:R-:W-:-:S07]  /*5fb0*/  MOV R0, UR21 ;  /* 0x0000001500007c02 */ /* 0x004fce0008000f00 */
.L_x_113:
[----:B--2---:R-:W-:-:S04]  /*5fc0*/  SHF.L.U32 R3, R15, 0x1f, RZ ;  /* 0x0000001f0f037819 */ /* 0x004fc800000006ff */
[----:B------:R2:W4:Y:S03]  /*5fd0*/  SYNCS.PHASECHK.TRANS64.TRYWAIT P0, [R0+URZ+0x138], R3 ;  /* 0x00013803000075a7 */ /* 0x00052600080011ff */
[----:B----4-:R-:W-:Y:S05]  /*5fe0*/  @!P0 NANOSLEEP.SYNCS 0x989680 ;  /* 0x009896800000895d */ /* 0x010fea0003900000 */
[----:B------:R-:W4:Y:S02]  /*5ff0*/  @!P0 SYNCS.PHASECHK.TRANS64 P0, [R0+URZ+0x138], R3 ;  /* 0x00013803000085a7 */ /* 0x000f2400080010ff */
[----:B-1-34-:R-:W-:Y:S05]  /*6000*/  @P0 EXIT ;  /* 0x000000000000094d */ /* 0x01afea0003800000 */
[----:B------:R-:W-:Y:S05]  /*6010*/  BRA `(.L_x_113) ;  /* 0xfffffffc00e87947 */ /* 0x000fea000383ffff */
.L_x_98:
[----:B------:R-:W-:-:S06]  /*6020*/  UISETP.GE.AND UP0, UPT, UR22, 0x4, UPT ;  /* 0x000000041600788c */ /* 0x000fcc000bf06270 */
[----:B------:R-:W-:-:S13]  /*6030*/  PLOP3.LUT P0, PT, PT, PT, UP0, 0x80, 0x8 ;  /* 0x000000000008781c */ /* 0x000fda0003f0f008 */
[----:B-1----:R-:W-:Y:S05]  /*6040*/  @!P0 EXIT ;  /* 0x000000000000894d */ /* 0x002fea0003800000 */
[----:B------:R-:W1:Y:S08]  /*6050*/  S2UR UR4, SR_CgaCtaId ;  /* 0x00000000000479c3 */ /* 0x000e700000008800 */
[----:B------:R-:W-:Y:S01]  /*6060*/  BAR.SYNC.DEFER_BLOCKING 0x6, 0xa0 ;  /* 0x0182800000007b1d */ /* 0x000fe20000010000 */
[C---:B------:R-:W-:Y:S01]  /*6070*/  IMAD.SHL.U32 R5, R98.reuse, 0x20, RZ ;  /* 0x0000002062057824 */ /* 0x040fe200078e00ff */
[C---:B------:R-:W-:Y:S01]  /*6080*/  LOP3.LUT R99, R98.reuse, 0x60, RZ, 0xc0, !PT ;  /* 0x0000006062637812 */ /* 0x040fe200078ec0ff */
[----:B------:R-:W-:Y:S01]  /*6090*/  IMAD.SHL.U32 R8, R85, 0x400, RZ ;  /* 0x0000040055087824 */ /* 0x000fe200078e00ff */
[C---:B------:R-:W-:Y:S01]  /*60a0*/  LOP3.LUT R96, R98.reuse, 0x2, RZ, 0xc0, !PT ;  /* 0x0000000262607812 */ /* 0x040fe200078ec0ff */
[----:B------:R-:W-:Y:S01]  /*60b0*/  IMAD.SHL.U32 R4, R98, 0x4, RZ ;  /* 0x0000000462047824 */ /* 0x000fe200078e00ff */
[----:B------:R-:W-:-:S02]  /*60c0*/  UMOV UR43, 0x400 ;  /* 0x00000400002b7882 */ /* 0x000fc40000000000 */
[----:B------:R-:W2:Y:S01]  /*60d0*/  LDC.64 R80, c[0x0][0x888] ;  /* 0x00022200ff507b82 */ /* 0x000ea20000000a00 */
[----:B------:R-:W-:Y:S01]  /*60e0*/  LOP3.LUT R97, R5, 0xb20, RZ, 0xc0, !PT ;  /* 0x00000b2005617812 */ /* 0x000fe200078ec0ff */
[----:B------:R-:W-:Y:S01]  /*60f0*/  IMAD.SHL.U32 R6, R85, 0x200000, RZ ;  /* 0x0020000055067824 */ /* 0x000fe200078e00ff */
[----:B------:R-:W-:Y:S01]  /*6100*/  LOP3.LUT R5, R5, 0xc0, RZ, 0xc0, !PT ;  /* 0x000000c005057812 */ /* 0x000fe200078ec0ff */
[----:B------:R-:W-:Y:S01]  /*6110*/  IMAD.U32 R37, R98, 0x10000, RZ ;  /* 0x0001000062257824 */ /* 0x000fe200078e00ff */
[----:B------:R-:W-:Y:S01]  /*6120*/  LOP3.LUT R97, R97, 0x400, R8, 0xf8, !PT ;  /* 0x0000040061617812 */ /* 0x000fe200078ef808 */
[----:B------:R-:W-:Y:S01]  /*6130*/  HFMA2 R36, -RZ, RZ, 0, 0 ;  /* 0x00000000ff247431 */ /* 0x000fe200000001ff */
[----:B------:R-:W-:Y:S01]  /*6140*/  LOP3.LUT R4, R5, 0x18, R4, 0xf8, !PT ;  /* 0x0000001805047812 */ /* 0x000fe200078ef804 */
[----:B------:R-:W3:Y:S01]  /*6150*/  LDC.64 R82, c[0x0][0x890] ;  /* 0x00022400ff527b82 */ /* 0x000ee20000000a00 */
[----:B------:R-:W-:Y:S01]  /*6160*/  LOP3.LUT R6, R6, 0x200000, RZ, 0xc0, !PT ;  /* 0x0020000006067812 */ /* 0x000fe200078ec0ff */
[----:B------:R-:W-:Y:S01]  /*6170*/  IMAD.MOV.U32 R94, RZ, RZ, 0x1 ;  /* 0x00000001ff5e7424 */ /* 0x000fe200078e00ff */
[----:B------:R-:W-:-:S02]  /*6180*/  LOP3.LUT R97, R97, R4, RZ, 0xfc, !PT ;  /* 0x0000000461617212 */ /* 0x000fc400078efcff */
[----:B------:R-:W-:Y:S02]  /*6190*/  CS2R R92, SRZ ;  /* 0x00000000005c7805 */ /* 0x000fe4000001ff00 */
[----:B------:R-:W-:Y:S01]  /*61a0*/  LOP3.LUT R98, R98, 0x4, RZ, 0xc0, !PT ;  /* 0x0000000462627812 */ /* 0x000fe200078ec0ff */
[----:B------:R-:W-:Y:S01]  /*61b0*/  IMAD.MOV.U32 R90, RZ, RZ, RZ ;  /* 0x000000ffff5a7224 */ /* 0x000fe200078e00ff */
[----:B------:R-:W-:Y:S01]  /*61c0*/  LOP3.LUT R37, R6, 0x400000, R37, 0xf8, !PT ;  /* 0x0040000006257812 */ /* 0x000fe200078ef825 */
[----:B-1----:R-:W-:Y:S01]  /*61d0*/  ULEA UR43, UR4, UR43, 0x18 ;  /* 0x0000002b042b7291 */ /* 0x002fe2000f8ec0ff */
[----:B------:R-:W1:Y:S01]  /*61e0*/  LDC.64 R78, c[0x0][0x8b0] ;  /* 0x00022c00ff4e7b82 */ /* 0x000e620000000a00 */
[----:B------:R-:W4:Y:S02]  /*61f0*/  LDCU UR59, c[0x0][0x370] ;  /* 0x00006e00ff3b77ac */ /* 0x000f240008000800 */
[----:B------:R-:W-:Y:S01]  /*6200*/  UIADD3 UR4, UPT, UPT, UR43, 0x400, URZ ;  /* 0x000004002b047890 */ /* 0x000fe2000fffe0ff */
[----:B------:R-:W1:Y:S04]  /*6210*/  LDCU.64 UR62, c[0x0][0x348] ;  /* 0x00006900ff3e77ac */ /* 0x000e680008000a00 */
[----:B------:R-:W4:Y:S01]  /*6220*/  LDS R0, [UR43+0x200] ;  /* 0x0002002bff007984 */ /* 0x000f220008000800 */
[----:B------:R-:W1:Y:S01]  /*6230*/  LDC.64 R76, c[0x0][0x8a8] ;  /* 0x00022a00ff4c7b82 */ /* 0x000e620000000a00 */
[----:B------:R-:W-:Y:S01]  /*6240*/  IMAD.U32 R88, RZ, RZ, UR4 ;  /* 0x00000004ff587e24 */ /* 0x000fe2000f8e00ff */
[----:B------:R-:W1:Y:S03]  /*6250*/  LDCU UR42, c[0x0][0xb0c] ;  /* 0x00016180ff2a77ac */ /* 0x000e660008000800 */
[----:B------:R-:W-:Y:S01]  /*6260*/  IMAD R97, R97, 0x2, R88 ;  /* 0x0000000261617824 */ /* 0x000fe200078e0258 */
[----:B------:R-:W1:Y:S03]  /*6270*/  LDCU UR39, c[0x0][0xb30] ;  /* 0x00016600ff2777ac */ /* 0x000e660008000800 */
[--C-:B------:R-:W-:Y:S01]  /*6280*/  IMAD R96, R96, -0x10, R97.reuse ;  /* 0xfffffff060607824 */ /* 0x100fe200078e0261 */
[----:B------:R-:W1:Y:S01]  /*6290*/  LDCU.64 UR56, c[0x0][0x888] ;  /* 0x00011100ff3877ac */ /* 0x000e620008000a00 */
[----:B------:R-:W-:Y:S01]  /*62a0*/  IMAD R95, R98, -0x10, R97 ;  /* 0xfffffff0625f7824 */ /* 0x000fe200078e0261 */
[----:B------:R-:W1:Y:S01]  /*62b0*/  LDCU.64 UR40, c[0x0][0xb28] ;  /* 0x00016500ff2877ac */ /* 0x000e620008000a00 */
[----:B------:R-:W1:Y:S01]  /*62c0*/  LDCU.128 UR52, c[0x0][0xb10] ;  /* 0x00016200ff3477ac */ /* 0x000e620008000c00 */
[----:B------:R-:W1:Y:S01]  /*62d0*/  LDCU UR58, c[0x0][0x374] ;  /* 0x00006e80ff3a77ac */ /* 0x000e620008000800 */
[----:B------:R-:W-:Y:S01]  /*62e0*/  UMOV UR47, URZ ;  /* 0x000000ff002f7c82 */ /* 0x000fe20008000000 */
[----:B------:R-:W-:Y:S01]  /*62f0*/  UMOV UR46, URZ ;  /* 0x000000ff002e7c82 */ /* 0x000fe20008000000 */
[----:B--234-:R-:W-:-:S07]  /*6300*/  IADD3 R37, PT, PT, R0, R37, RZ ;  /* 0x0000002500257210 */ /* 0x01cfce0007ffe0ff */
.L_x_157:
[----:B------:R-:W-:Y:S02]  /*6310*/  LEA R3, R90, UR43, 0x3 ;  /* 0x0000002b5a037c11 */ /* 0x000fe4000f8e18ff */
[----:B------:R-:W-:Y:S02]  /*6320*/  SHF.L.U32 R0, R92, 0x1f, RZ ;  /* 0x0000001f5c007819 */ /* 0x000fe400000006ff */
[----:B------:R-:W-:Y:S02]  /*6330*/  LEA R5, R90, UR43, 0x4 ;  /* 0x0000002b5a057c11 */ /* 0x000fe4000f8e20ff */
[----:B--2---:R-:W2:Y:S02]  /*6340*/  SYNCS.PHASECHK.TRANS64.TRYWAIT P0, [R3+URZ+0x150], R0 ;  /* 0x00015000030075a7 */ /* 0x004ea400080011ff */
[----:B-12---:R-:W-:Y:S05]  /*6350*/  @!P0 BRA `(.L_x_114) ;  /* 0x0000005000848947 */ /* 0x006fea0003800000 */
.L_x_232:
[----:B------:R-:W3:Y:S01]  /*6360*/  LDS.128 R4, [R5+0x1e0] ;  /* 0x0001e00005047984 */ /* 0x000ee20000000c00 */
[----:B------:R-:W-:Y:S01]  /*6370*/  UISETP.GE.AND UP0, UPT, UR45, 0x1, UPT ;  /* 0x000000012d00788c */ /* 0x000fe2000bf06270 */
[----:B------:R-:W-:Y:S01]  /*6380*/  @!PT LDS RZ, [RZ] ;  /* 0x00000000fffff984 */ /* 0x000fe20000000800 */
[----:B------:R-:W-:Y:S01]  /*6390*/  @!PT LDS RZ, [RZ] ;  /* 0x00000000fffff984 */ /* 0x000fe20000000800 */
[----:B------:R-:W-:Y:S01]  /*63a0*/  @!PT LDS RZ, [RZ] ;  /* 0x00000000fffff984 */ /* 0x000fe20000000800 */
[----:B------:R-:W-:Y:S01]  /*63b0*/  @!PT LDS RZ, [RZ] ;  /* 0x00000000fffff984 */ /* 0x000fe20000000800 */
[----:B------:R4:W-:Y:S06]  /*63c0*/  MEMBAR.ALL.CTA ;  /* 0x0000000000007992 */ /* 0x0009ec0000008000 */
[----:B----4-:R-:W4:Y:S01]  /*63d0*/  FENCE.VIEW.ASYNC.S ;  /* 0x00000000000073c6 */ /* 0x010f220000000000 */
[----:B---3--:R-:W-:Y:S11]  /*63e0*/  LOP3.LUT P0, RZ, R6, 0x1, RZ, 0xc0, !PT ;  /* 0x0000000106ff7812 */ /* 0x008ff6000780c0ff */
[----:B------:R-:W-:Y:S02]  /*63f0*/  @!UPT UIADD3 URZ, UPT, UPT, URZ, URZ, URZ ;  /* 0x000000fffffff290 */ /* 0x000fe4000fffe0ff */
[----:B----4-:R-:W-:Y:S01]  /*6400*/  VOTEU.ANY UP1, P0 ;  /* 0x0000000000ff7886 */ /* 0x010fe20000020100 */
[----:B------:R-:W-:Y:S01]  /*6410*/  PLOP3.LUT P0, PT, PT, PT, UP1, 0x80, 0x8 ;  /* 0x000000000008781c */ /* 0x000fe20003f0f018 */
[----:B------:R-:W-:Y:S11]  /*6420*/  UP2UR UR61, UPR, URZ, 0x2 ;  /* 0x00000002ff3d7883 */ /* 0x000ff60008000000 */
[----:B------:R-:W-:Y:S01]  /*6430*/  @!UPT UIADD3 URZ, UPT, UPT, URZ, URZ, URZ ;  /* 0x000000fffffff290 */ /* 0x000fe2000fffe0ff */
[----:B--2---:R-:W-:Y:S02]  /*6440*/  @P0 SHF.R.U32.HI R0, RZ, 0x10, R5 ;  /* 0x00000010ff000819 */ /* 0x004fe40000011605 */
        /* <DEDUP_REMOVED lines=12> */
[----:B------:R-:W3:Y:S01]  /*6510*/  LDCU UR12, c[0x0][0xb20] ;  /* 0x00016400ff0c77ac */ /* 0x000ee20008000800 */
[----:B-1----:R-:W-:Y:S02]  /*6520*/  UIMAD.WIDE.U32 UR4, UR58, UR55, URZ ;  /* 0x000000373a0472a5 */ /* 0x002fe4000f8e00ff */
[----:B------:R-:W-:Y:S02]  /*6530*/  UIMAD.WIDE.U32 UR6, UR59, UR52, URZ ;  /* 0x000000343b0672a5 */ /* 0x000fe4000f8e00ff */
[----:B------:R-:W-:Y:S02]  /*6540*/  UISETP.NE.AND UP0, UPT, UR54, 0x1, UPT ;  /* 0x000000013600788c */ /* 0x000fe4000bf05270 */
[----:B------:R-:W-:Y:S02]  /*6550*/  UIMAD.WIDE.U32 UR8, UR37, UR55, URZ ;  /* 0x00000037250872a5 */ /* 0x000fe4000f8e00ff */
[----:B------:R-:W-:Y:S02]  /*6560*/  UIMAD.WIDE.U32 UR10, UR38, UR52, URZ ;  /* 0x00000034260a72a5 */ /* 0x000fe4000f8e00ff */
[----:B------:R-:W-:Y:S02]  /*6570*/  UISETP.NE.AND UP1, UPT, UR42, 0x1, UPT ;  /* 0x000000012a00788c */ /* 0x000fe4000bf25270 */
[----:B------:R-:W-:Y:S01]  /*6580*/  UISETP.NE.AND UP2, UPT, UR45, 0x1, UPT ;  /* 0x000000012d00788c */ /* 0x000fe2000bf45270 */
[----:B------:R-:W-:Y:S02]  /*6590*/  UMOV UR4, UR5 ;  /* 0x0000000500047c82 */ /* 0x000fe40008000000 */
[----:B---3--:R-:W-:Y:S03]  /*65a0*/  USHF.R.U32.HI UR5, URZ, UR12, UR4 ;  /* 0x0000000cff057299 */ /* 0x008fe60008011604 */
[----:B------:R-:W-:Y:S02]  /*65b0*/  UMOV UR4, UR7 ;  /* 0x0000000700047c82 */ /* 0x000fe40008000000 */
[----:B------:R-:W-:Y:S02]  /*65c0*/  USHF.R.U32.HI UR7, URZ, UR53, UR4 ;  /* 0x00000035ff077299 */ /* 0x000fe40008011604 */
[----:B------:R-:W-:Y:S02]  /*65d0*/  USEL UR4, UR58, UR5, !UP0 ;  /* 0x000000053a047287 */ /* 0x000fe4000c000000 */
[----:B------:R-:W-:Y:S01]  /*65e0*/  USEL UR7, UR59, UR7, !UP1 ;  /* 0x000000073b077287 */ /* 0x000fe2000c800000 */
[----:B------:R-:W-:Y:S01]  /*65f0*/  UMOV UR5, UR9 ;  /* 0x0000000900057c82 */ /* 0x000fe20008000000 */
[----:B------:R-:W-:Y:S02]  /*6600*/  UIMAD.WIDE.U32 UR8, UR4, UR40, URZ ;  /* 0x00000028040872a5 */ /* 0x000fe4000f8e00ff */
[----:B------:R-:W-:Y:S03]  /*6610*/  USHF.R.U32.HI UR6, URZ, UR12, UR5 ;  /* 0x0000000cff067299 */ /* 0x000fe60008011605 */
[----:B------:R-:W-:Y:S01]  /*6620*/  UMOV UR5, UR11 ;  /* 0x0000000b00057c82 */ /* 0x000fe20008000000 */
[----:B------:R-:W-:Y:S02]  /*6630*/  UIMAD.WIDE.U32 UR10, UR7, UR40, URZ ;  /* 0x00000028070a72a5 */ /* 0x000fe4000f8e00ff */
[----:B------:R-:W-:Y:S02]  /*6640*/  USHF.R.U32.HI UR12, URZ, UR53, UR5 ;  /* 0x00000035ff0c7299 */ /* 0x000fe40008011605 */
[----:B------:R-:W-:Y:S01]  /*6650*/  USEL UR6, UR37, UR6, !UP0 ;  /* 0x0000000625067287 */ /* 0x000fe2000c000000 */
[----:B------:R-:W-:Y:S02]  /*6660*/  UMOV UR5, UR9 ;  /* 0x0000000900057c82 */ /* 0x000fe40008000000 */
[----:B------:R-:W-:Y:S01]  /*6670*/  UMOV UR10, UR11 ;  /* 0x0000000b000a7c82 */ /* 0x000fe20008000000 */
[----:B------:R-:W-:Y:S02]  /*6680*/  @UP2 USHF.R.U32.HI UR4, URZ, UR41, UR5 ;  /* 0x00000029ff042299 */ /* 0x000fe40008011605 */
[----:B------:R-:W-:Y:S02]  /*6690*/  @UP2 USHF.R.U32.HI UR7, URZ, UR41, UR10 ;  /* 0x00000029ff072299 */ /* 0x000fe4000801160a */
[----:B------:R-:W-:Y:S02]  /*66a0*/  UIMAD UR4, UR45, UR4, URZ ;  /* 0x000000042d0472a4 */ /* 0x000fe4000f8e02ff */
        /* <DEDUP_REMOVED lines=8> */
[----:B------:R-:W-:Y:S02]  /*6730*/  USEL UR11, UR6, UR4, !UP2 ;  /* 0x00000004060b7287 */ /* 0x000fe4000d000000 */
[----:B------:R-:W-:Y:S02]  /*6740*/  UIADD3 UR8, UPT, UPT, -UR5, URZ, URZ ;  /* 0x000000ff05087290 */ /* 0x000fe4000fffe1ff */
[----:B------:R-:W-:Y:S01]  /*6750*/  UIADD3 UR10, UPT, UPT, -UR11, URZ, URZ ;  /* 0x000000ff0b0a7290 */ /* 0x000fe2000fffe1ff */
[----:B------:R-:W-:Y:S01]  /*6760*/  @!UP0 UMOV UR4, UR9 ;  /* 0x0000000900048c82 */ /* 0x000fe20008000000 */
[----:B------:R-:W-:Y:S02]  /*6770*/  UIADD3 UR9, UPT, UPT, -UR6, URZ, URZ ;  /* 0x000000ff06097290 */ /* 0x000fe4000fffe1ff */
[----:B------:R-:W-:Y:S02]  /*6780*/  @!UP0 USHF.R.U32.HI UR4, URZ, UR41, UR4 ;  /* 0x00000029ff048299 */ /* 0x000fe40008011604 */
[----:B------:R-:W-:Y:S02]  /*6790*/  UIMAD UR10, UR45, UR10, UR6 ;  /* 0x0000000a2d0a72a4 */ /* 0x000fe4000f8e0206 */
[----:B------:R-:W-:Y:S04]  /*67a0*/  @!UP0 USEL UR4, UR5, UR4, !UP2 ;  /* 0x0000000405048287 */ /* 0x000fe8000d000000 */
[----:B------:R-:W-:Y:S02]  /*67b0*/  @!UP0 UIMAD UR10, UR7, UR10, UR4 ;  /* 0x0000000a070a82a4 */ /* 0x000fe4000f8e0204 */
[----:B------:R-:W-:Y:S02]  /*67c0*/  @!UP0 UIADD3 UR11, UPT, UPT, UR11, -UR4, URZ ;  /* 0x800000040b0b8290 */ /* 0x000fe4000fffe0ff */
[----:B------:R-:W-:Y:S02]  /*67d0*/  UIMAD UR7, UR42, UR8, UR38 ;  /* 0x000000082a0772a4 */ /* 0x000fe4000f8e0226 */
[----:B------:R-:W-:Y:S02]  /*67e0*/  @!UP0 UIMAD UR6, UR11, UR45, UR5 ;  /* 0x0000002d0b0682a4 */ /* 0x000fe4000f8e0205 */
[----:B------:R-:W-:Y:S01]  /*67f0*/  UIMAD UR4, UR54, UR9, UR37 ;  /* 0x00000009360472a4 */ /* 0x000fe2000f8e0225 */
[----:B------:R-:W-:Y:S02]  /*6800*/  @!UP0 UMOV UR5, UR10 ;  /* 0x0000000a00058c82 */ /* 0x000fe40008000000 */
[----:B------:R-:W-:Y:S02]  /*6810*/  UIMAD UR38, UR5, UR42, UR7 ;  /* 0x0000002a052672a4 */ /* 0x000fe4000f8e0207 */
[----:B------:R-:W-:Y:S11]  /*6820*/  UIMAD UR37, UR6, UR54, UR4 ;  /* 0x00000036062572a4 */ /* 0x000ff6000f8e0204 */
[----:B------:R-:W-:Y:S01]  /*6830*/  @!UPT UIADD3 URZ, UPT, UPT, URZ, URZ, URZ ;  /* 0x000000fffffff290 */ /* 0x000fe2000fffe0ff */
.L_x_115:
[----:B-1----:R-:W-:Y:S01]  /*6840*/  UISETP.NE.AND UP0, UPT, UR39, 0x1, UPT ;  /* 0x000000012700788c */ /* 0x002fe2000bf05270 */
[----:B------:R-:W-:Y:S01]  /*6850*/  LOP3.LUT P0, RZ, R88, 0x1b0, RZ, 0xc0, !PT ;  /* 0x000001b058ff7812 */ /* 0x000fe2000780c0ff */
[----:B------:R-:W-:Y:S01]  /*6860*/  USHF.L.U32 UR50, UR20, 0x6, URZ ;  /* 0x0000000614327899 */ /* 0x000fe200080006ff */
[----:B------:R-:W-:Y:S01]  /*6870*/  BSSY.RECONVERGENT B6, `(.L_x_116) ;  /* 0x0000034000067945 */ /* 0x000fe20003800200 */
[----:B------:R-:W-:Y:S01]  /*6880*/  USHF.L.U32 UR49, UR32, 0x8, URZ ;  /* 0x0000000820317899 */ /* 0x000fe200080006ff */
[----:B------:R-:W-:Y:S06]  /*6890*/  IADD3 R90, PT, PT, R90, 0x1, RZ ;  /* 0x000000015a5a7810 */ /* 0x000fec0007ffe0ff */
[----:B------:R-:W1:Y:S01]  /*68a0*/  @!UP0 LDCU.128 UR12, c[0x0][0xb10] ;  /* 0x00016200ff0c87ac */ /* 0x000e620008000c00 */
[----:B------:R-:W3:Y:S01]  /*68b0*/  @!UP0 LDCU UR5, c[0x0][0xb0c] ;  /* 0x00016180ff0587ac */ /* 0x000ee20008000800 */
[----:B------:R-:W4:Y:S01]  /*68c0*/  @!UP0 LDCU UR10, c[0x0][0xb20] ;  /* 0x00016400ff0a87ac */ /* 0x000f220008000800 */
[----:B-1----:R-:W-:Y:S02]  /*68d0*/  UIMAD.WIDE.U32 UR8, UR38, UR12, URZ ;  /* 0x0000000c260872a5 */ /* 0x002fe4000f8e00ff */
[----:B------:R-:W-:Y:S02]  /*68e0*/  UIMAD.WIDE.U32 UR6, UR37, UR15, URZ ;  /* 0x0000000f250672a5 */ /* 0x000fe4000f8e00ff */
[----:B------:R-:W-:Y:S03]  /*68f0*/  @!UP0 UISETP.NE.AND UP1, UPT, UR14, 0x1, UPT ;  /* 0x000000010e00888c */ /* 0x000fe6000bf25270 */
[----:B------:R-:W-:Y:S01]  /*6900*/  @!UP0 UMOV UR4, UR9 ;  /* 0x0000000900048c82 */ /* 0x000fe20008000000 */
[----:B---3--:R-:W-:Y:S02]  /*6910*/  @!UP0 UISETP.NE.AND UP2, UPT, UR5, 0x1, UPT ;  /* 0x000000010500888c */ /* 0x008fe4000bf45270 */
[----:B------:R-:W-:Y:S01]  /*6920*/  @!UP0 USHF.R.U32.HI UR4, URZ, UR13, UR4 ;  /* 0x0000000dff048299 */ /* 0x000fe20008011604 */
[----:B------:R-:W-:Y:S02]  /*6930*/  @!UP0 UMOV UR6, UR7 ;  /* 0x0000000700068c82 */ /* 0x000fe40008000000 */
[----:B----4-:R-:W-:Y:S02]  /*6940*/  @!UP0 USHF.R.U32.HI UR6, URZ, UR10, UR6 ;  /* 0x0000000aff068299 */ /* 0x010fe40008011606 */
[----:B------:R-:W-:Y:S02]  /*6950*/  @!UP0 USEL UR7, UR38, UR4, !UP2 ;  /* 0x0000000426078287 */ /* 0x000fe4000d000000 */
[----:B------:R-:W-:Y:S04]  /*6960*/  @!UP0 USEL UR6, UR37, UR6, !UP1 ;  /* 0x0000000625068287 */ /* 0x000fe8000c800000 */
[----:B------:R-:W-:Y:S02]  /*6970*/  @!UP0 UIADD3 UR4, UPT, UPT, -UR7, UR6, URZ ;  /* 0x0000000607048290 */ /* 0x000fe4000fffe1ff */
[----:B------:R-:W-:Y:S02]  /*6980*/  @!UP0 UIADD3 UR6, UPT, UPT, UR7, -UR6, URZ ;  /* 0x8000000607068290 */ /* 0x000fe4000fffe0ff */
[----:B------:R-:W-:Y:S02]  /*6990*/  @!UP0 UIMAD UR38, UR4, UR5, UR38 ;  /* 0x00000005042682a4 */ /* 0x000fe4000f8e0226 */
[----:B------:R-:W-:Y:S01]  /*69a0*/  @!UP0 UIMAD UR37, UR6, UR14, UR37 ;  /* 0x0000000e062582a4 */ /* 0x000fe2000f8e0225 */
[----:B------:R-:W-:Y:S11]  /*69b0*/  @!P0 BRA `(.L_x_117) ;  /* 0x00000000007c8947 */ /* 0x000ff60003800000 */
[----:B------:R-:W1:Y:S01]  /*69c0*/  LDCU.64 UR8, c[0x4][0x80] ;  /* 0x01001000ff0877ac */ /* 0x000e620008000a00 */
[----:B------:R-:W-:Y:S01]  /*69d0*/  MOV R2, 0x0 ;  /* 0x0000000000027802 */ /* 0x000fe20000000f00 */
[----:B------:R-:W-:Y:S02]  /*69e0*/  HFMA2 R12, -RZ, RZ, 0, 5.9604644775390625e-08 ;  /* 0x00000001ff0c7431 */ /* 0x000fe400000001ff */
[----:B------:R-:W-:Y:S01]  /*69f0*/  IMAD.MOV.U32 R8, RZ, RZ, 0x70 ;  /* 0x00000070ff087424 */ /* 0x000fe200078e00ff */
[----:B------:R3:W4:Y:S01]  /*6a00*/  LDC.64 R14, c[0x4][R2] ;  /* 0x01000000020e7b82 */ /* 0x0007220000000a00 */
[----:B------:R-:W2:Y:S01]  /*6a10*/  LDCU.64 UR6, c[0x4][0x88] ;  /* 0x01001100ff0677ac */ /* 0x000ea20008000a00 */
[----:B------:R-:W-:Y:S01]  /*6a20*/  IMAD.MOV.U32 R13, RZ, RZ, RZ ;  /* 0x000000ffff0d7224 */ /* 0x000fe200078e00ff */
[----:B------:R-:W2:Y:S01]  /*6a30*/  LDCU.64 UR4, c[0x4][0x8] ;  /* 0x01000100ff0477ac */ /* 0x000ea20008000a00 */
[----:B-1----:R-:W-:Y:S01]  /*6a40*/  MOV R5, UR9 ;  /* 0x0000000900057c02 */ /* 0x002fe20008000f00 */
[----:B------:R-:W-:Y:S01]  /*6a50*/  IMAD.U32 R4, RZ, RZ, UR8 ;  /* 0x00000008ff047e24 */ /* 0x000fe2000f8e00ff */
[----:B--2---:R-:W-:Y:S01]  /*6a60*/  MOV R7, UR7 ;  /* 0x0000000700077c02 */ /* 0x004fe20008000f00 */
[----:B------:R-:W-:Y:S01]  /*6a70*/  IMAD.U32 R6, RZ, RZ, UR6 ;  /* 0x00000006ff067e24 */ /* 0x000fe2000f8e00ff */
[----:B------:R-:W-:Y:S01]  /*6a80*/  MOV R11, UR5 ;  /* 0x00000005000b7c02 */ /* 0x000fe20008000f00 */
[----:B------:R-:W-:Y:S02]  /*6a90*/  IMAD.U32 R10, RZ, RZ, UR4 ;  /* 0x00000004ff0a7e24 */ /* 0x000fe4000f8e00ff */
[----:B------:R-:W-:Y:S07]  /*6aa0*/  LEPC R20, `(.L_x_118) ;  /* 0x000000001014794e */ /* 0x000fee0000000000 */
[----:B---345:R-:W-:Y:S05]  /*6ab0*/  CALL.ABS.NOINC R14 ;  /* 0x000000000e007343 */ /* 0x038fea0003c00000 */
.L_x_118:
[----:B------:R-:W1:Y:S01]  /*6ac0*/  LDCU.64 UR8, c[0x4][0x80] ;  /* 0x01001000ff0877ac */ /* 0x000e620008000a00 */
[----:B------:R-:W2:Y:S01]  /*6ad0*/  LDC.64 R2, c[0x4][R2] ;  /* 0x0100000002027b82 */ /* 0x000ea20000000a00 */
[----:B------:R-:W-:Y:S02]  /*6ae0*/  HFMA2 R12, -RZ, RZ, 0, 5.9604644775390625e-08 ;  /* 0x00000001ff0c7431 */ /* 0x000fe400000001ff */
[----:B------:R-:W-:Y:S02]  /*6af0*/  IMAD.MOV.U32 R8, RZ, RZ, 0x70 ;  /* 0x00000070ff087424 */ /* 0x000fe400078e00ff */
[----:B------:R-:W-:Y:S01]  /*6b00*/  IMAD.MOV.U32 R13, RZ, RZ, RZ ;  /* 0x000000ffff0d7224 */ /* 0x000fe200078e00ff */
[----:B------:R-:W3:Y:S01]  /*6b10*/  LDCU.64 UR6, c[0x4][0x88] ;  /* 0x01001100ff0677ac */ /* 0x000ee20008000a00 */
[----:B------:R-:W4:Y:S01]  /*6b20*/  LDCU.64 UR4, c[0x4][0x8] ;  /* 0x01000100ff0477ac */ /* 0x000f220008000a00 */
[----:B-1----:R-:W-:Y:S02]  /*6b30*/  MOV R4, UR8 ;  /* 0x0000000800047c02 */ /* 0x002fe40008000f00 */
[----:B------:R-:W-:Y:S02]  /*6b40*/  MOV R5, UR9 ;  /* 0x0000000900057c02 */ /* 0x000fe40008000f00 */
[----:B---3--:R-:W-:Y:S01]  /*6b50*/  MOV R7, UR7 ;  /* 0x0000000700077c02 */ /* 0x008fe20008000f00 */
[----:B------:R-:W-:Y:S01]  /*6b60*/  IMAD.U32 R6, RZ, RZ, UR6 ;  /* 0x00000006ff067e24 */ /* 0x000fe2000f8e00ff */
[----:B----4-:R-:W-:Y:S01]  /*6b70*/  MOV R11, UR5 ;  /* 0x00000005000b7c02 */ /* 0x010fe20008000f00 */
[----:B------:R-:W-:Y:S02]  /*6b80*/  IMAD.U32 R10, RZ, RZ, UR4 ;  /* 0x00000004ff0a7e24 */ /* 0x000fe4000f8e00ff */
[----:B------:R-:W-:Y:S07]  /*6b90*/  LEPC R20, `(.L_x_117) ;  /* 0x000000001014794e */ /* 0x000fee0000000000 */
[----:B--2---:R-:W-:Y:S05]  /*6ba0*/  CALL.ABS.NOINC R2 ;  /* 0x0000000002007343 */ /* 0x004fea0003c00000 */
.L_x_117:
[----:B------:R-:W-:Y:S05]  /*6bb0*/  BSYNC.RECONVERGENT B6 ;  /* 0x0000000000067941 */ /* 0x000fea0003800200 */
.L_x_116:
[----:B------:R-:W-:Y:S02]  /*6bc0*/  ISETP.NE.U32.AND P0, PT, RZ, UR56, PT ;  /* 0x00000038ff007c0c */ /* 0x000fe4000bf05070 */
[C---:B------:R-:W-:Y:S02]  /*6bd0*/  ISETP.NE.U32.AND P1, PT, R82.reuse, RZ, PT ;  /* 0x000000ff5200720c */ /* 0x040fe40003f25070 */
[----:B------:R-:W-:Y:S02]  /*6be0*/  ISETP.NE.U32.AND P4, PT, R82, RZ, PT ;  /* 0x000000ff5200720c */ /* 0x000fe40003f85070 */
[----:B------:R-:W-:Y:S02]  /*6bf0*/  ISETP.NE.AND.EX P0, PT, RZ, UR57, PT, P0 ;  /* 0x00000039ff007c0c */ /* 0x000fe4000bf05300 */
[C---:B------:R-:W-:Y:S02]  /*6c00*/  ISETP.NE.AND.EX P1, PT, R83.reuse, RZ, PT, P1 ;  /* 0x000000ff5300720c */ /* 0x040fe40003f25310 */
[----:B------:R-:W-:Y:S02]  /*6c10*/  ISETP.NE.AND.EX P4, PT, R83, RZ, P0, P4 ;  /* 0x000000ff5300720c */ /* 0x000fe40000785340 */
[----:B------:R-:W-:Y:S02]  /*6c20*/  ISETP.NE.U32.AND P5, PT, R78, RZ, PT ;  /* 0x000000ff4e00720c */ /* 0x000fe40003fa5070 */
[----:B------:R-:W-:Y:S02]  /*6c30*/  ISETP.NE.U32.AND P3, PT, RZ, UR56, PT ;  /* 0x00000038ff007c0c */ /* 0x000fe4000bf65070 */
[----:B------:R-:W-:Y:S02]  /*6c40*/  PLOP3.LUT P2, PT, PT, PT, PT, 0x8, 0x80 ;  /* 0x000000000080781c */ /* 0x000fe40003f4e170 */
[----:B------:R-:W-:Y:S02]  /*6c50*/  ISETP.NE.AND.EX P5, PT, R79, RZ, PT, P5 ;  /* 0x000000ff4f00720c */ /* 0x000fe40003fa5350 */
[----:B------:R-:W-:Y:S03]  /*6c60*/  ISETP.NE.AND.EX P3, PT, RZ, UR57, PT, P3 ;  /* 0x00000039ff007c0c */ /* 0x000fe6000bf65330 */
[----:B------:R-:W-:Y:S01]  /*6c70*/  @!P4 PLOP3.LUT P2, PT, P1, PT, PT, 0x80, 0x8 ;  /* 0x000000000008c81c */ /* 0x000fe20000f4f070 */
[----:B------:R-:W-:Y:S01]  /*6c80*/  @!UPT UIADD3 URZ, UPT, UPT, URZ, URZ, URZ ;  /* 0x000000fffffff290 */ /* 0x000fe2000fffe0ff */
[----:B------:R-:W-:Y:S11]  /*6c90*/  @!P1 BRA `(.L_x_119) ;  /* 0x0000000000309947 */ /* 0x000ff60003800000 */
[----:B------:R-:W-:Y:S01]  /*6ca0*/  ISETP.NE.U32.AND P0, PT, R80, RZ, PT ;  /* 0x000000ff5000720c */ /* 0x000fe20003f05070 */
[----:B------:R-:W1:Y:S01]  /*6cb0*/  LDCU.64 UR4, c[0x0][0x358] ;  /* 0x00006b00ff0477ac */ /* 0x000e620008000a00 */
[----:B------:R-:W-:Y:S02]  /*6cc0*/  IMAD.MOV.U32 R84, RZ, RZ, 0x1 ;  /* 0x00000001ff547424 */ /* 0x000fe400078e00ff */
[----:B------:R-:W-:Y:S11]  /*6cd0*/  ISETP.NE.AND.EX P0, PT, R81, RZ, PT, P0 ;  /* 0x000000ff5100720c */ /* 0x000ff60003f05300 */
[----:B------:R-:W-:Y:S02]  /*6ce0*/  @!UPT UIADD3 URZ, UPT, UPT, URZ, URZ, URZ ;  /* 0x000000fffffff290 */ /* 0x000fe4000fffe0ff */
[----:B------:R-:W3:Y:S01]  /*6cf0*/  @P0 LDC.64 R2, c[0x0][0x888] ;  /* 0x00022200ff020b82 */ /* 0x000ee20000000a00 */
[----:B--2---:R-:W-:Y:S04]  /*6d00*/  @P0 IMAD R0, R82, UR36, RZ ;  /* 0x0000002452000c24 */ /* 0x004fe8000f8e02ff */
[----:B---3--:R-:W-:Y:S04]  /*6d10*/  @P0 IMAD.WIDE R2, R0, 0x4, R2 ;  /* 0x0000000400020825 */ /* 0x008fe800078e0202 */
[----:B------:R-:W-:Y:S01]  /*6d20*/  HFMA2 R0, -RZ, RZ, 0, 5.9604644775390625e-08 ;  /* 0x00000001ff007431 */ /* 0x000fe200000001ff */
[----:B-1---5:R1:W5:Y:S04]  /*6d30*/  @P0 LDG.E R41, desc[UR4][R2.64] ;  /* 0x0000000402290981 */ /* 0x022368000c1e1900 */
[----:B------:R-:W-:Y:S01]  /*6d40*/  @!P0 PRMT R84, R0, 0x7610, R84 ;  /* 0x0000761000548816 */ /* 0x000fe20000000054 */
[----:B-1----:R-:W3:Y:S06]  /*6d50*/  @!P0 LDC R41, c[0x0][0x880] ;  /* 0x00022000ff298b82 */ /* 0x002eec0000000800 */
.L_x_119:
[----:B------:R-:W-:Y:S05]  /*6d60*/  @!P5 BRA `(.L_x_120) ;  /* 0x000000000024d947 */ /* 0x000fea0003800000 */
[----:B------:R-:W-:Y:S01]  /*6d70*/  ISETP.NE.U32.AND P0, PT, R76, RZ, PT ;  /* 0x000000ff4c00720c */ /* 0x000fe20003f05070 */
[----:B------:R-:W1:Y:S03]  /*6d80*/  LDCU.64 UR4, c[0x0][0x358] ;  /* 0x00006b00ff0477ac */ /* 0x000e660008000a00 */
[----:B------:R-:W-:Y:S11]  /*6d90*/  ISETP.NE.AND.EX P0, PT, R77, RZ, PT, P0 ;  /* 0x000000ff4d00720c */ /* 0x000ff60003f05300 */
[----:B------:R-:W-:Y:S02]  /*6da0*/  @!UPT UIADD3 URZ, UPT, UPT, URZ, URZ, URZ ;  /* 0x000000fffffff290 */ /* 0x000fe4000fffe0ff */
[----:B------:R-:W4:Y:S01]  /*6db0*/  @P0 LDC.64 R2, c[0x0][0x8a8] ;  /* 0x00022a00ff020b82 */ /* 0x000f220000000a00 */
[----:B--2---:R-:W-:Y:S04]  /*6dc0*/  @P0 IMAD R0, R78, UR36, RZ ;  /* 0x000000244e000c24 */ /* 0x004fe8000f8e02ff */
[----:B----4-:R-:W-:Y:S05]  /*6dd0*/  @P0 IMAD.WIDE R2, R0, 0x4, R2 ;  /* 0x0000000400020825 */ /* 0x010fea00078e0202 */
[----:B-1---5:R1:W5:Y:S02]  /*6de0*/  @P0 LDG.E R38, desc[UR4][R2.64] ;  /* 0x0000000402260981 */ /* 0x022364000c1e1900 */
[----:B-1----:R-:W4:Y:S02]  /*6df0*/  @!P0 LDC R38, c[0x0][0x8a0] ;  /* 0x00022800ff268b82 */ /* 0x002f240000000800 */
.L_x_120:
[----:B---3-5:R-:W-:Y:S01]  /*6e00*/  FSETP.NEU.AND P0, PT, R41, RZ, PT ;  /* 0x000000ff2900720b */ /* 0x028fe20003f0d000 */
[----:B------:R-:W-:Y:S01]  /*6e10*/  BSSY B1, `(.L_x_121) ;  /* 0x0000038000017945 */ /* 0x000fe20003800000 */
[----:B------:R-:W-:Y:S01]  /*6e20*/  SEL R3, RZ, 0xffffffff, P3 ;  /* 0xffffffffff037807 */ /* 0x000fe20001800000 */
[----:B------:R-:W-:Y:S01]  /*6e30*/  IMAD.MOV.U32 R47, RZ, RZ, 0x1 ;  /* 0x00000001ff2f7424 */ /* 0x000fe200078e00ff */
[----:B------:R-:W-:Y:S01]  /*6e40*/  @!P4 LOP3.LUT P3, RZ, R84, 0xff, RZ, 0xc0, !PT ;  /* 0x000000ff54ffc812 */ /* 0x000fe2000786c0ff */
[----:B------:R-:W-:Y:S01]  /*6e50*/  IMAD R39, R36, 0x80, R37 ;  /* 0x0000008024277824 */ /* 0x000fe200078e0225 */
[----:B------:R-:W-:Y:S01]  /*6e60*/  @!P4 SEL R2, RZ, 0xffffffff, P0 ;  /* 0xffffffffff02c807 */ /* 0x000fe20000000000 */
[----:B------:R-:W-:Y:S01]  /*6e70*/  IMAD R91, R98, -0x10, R96 ;  /* 0xfffffff0625b7824 */ /* 0x000fe200078e0260 */
[----:B------:R-:W-:Y:S01]  /*6e80*/  LOP3.LUT R94, R94, 0x1, RZ, 0x3c, !PT ;  /* 0x000000015e5e7812 */ /* 0x000fe200078e3cff */
[----:B------:R-:W-:Y:S01]  /*6e90*/  IMAD.MOV.U32 R46, RZ, RZ, RZ ;  /* 0x000000ffff2e7224 */ /* 0x000fe200078e00ff */
[----:B------:R-:W-:Y:S02]  /*6ea0*/  @P2 SEL R2, R3, R2, !P3 ;  /* 0x0000000203022207 */ /* 0x000fe40005800000 */
[----:B------:R-:W-:Y:S02]  /*6eb0*/  CS2R R74, SRZ ;  /* 0x00000000004a7805 */ /* 0x000fe4000001ff00 */
[----:B------:R-:W-:Y:S02]  /*6ec0*/  LEA R101, R36, UR43, 0x3 ;  /* 0x0000002b24657c11 */ /* 0x000fe4000f8e18ff */
[----:B------:R-:W-:Y:S02]  /*6ed0*/  CS2R R72, SRZ ;  /* 0x0000000000487805 */ /* 0x000fe4000001ff00 */
[----:B------:R-:W-:Y:S02]  /*6ee0*/  @!P4 LOP3.LUT R2, R2, 0x1, RZ, 0xc0, !PT ;  /* 0x000000010202c812 */ /* 0x000fe400078ec0ff */
[----:B------:R-:W-:Y:S02]  /*6ef0*/  CS2R R66, SRZ ;  /* 0x0000000000427805 */ /* 0x000fe4000001ff00 */
[----:B--2---:R-:W-:Y:S02]  /*6f00*/  SHF.L.U32 R0, R93, 0x1f, RZ ;  /* 0x0000001f5d007819 */ /* 0x004fe400000006ff */
[----:B------:R-:W-:Y:S02]  /*6f10*/  CS2R R64, SRZ ;  /* 0x0000000000407805 */ /* 0x000fe4000001ff00 */
[----:B------:R-:W-:Y:S02]  /*6f20*/  ISETP.NE.U32.OR P5, PT, R2, 0x1, P4 ;  /* 0x000000010200780c */ /* 0x000fe400027a5470 */
[----:B------:R-:W-:Y:S02]  /*6f30*/  CS2R R58, SRZ ;  /* 0x00000000003a7805 */ /* 0x000fe4000001ff00 */
[----:B------:R-:W-:Y:S02]  /*6f40*/  LOP3.LUT P4, R89, R84, 0xff, RZ, 0xc0, !PT ;  /* 0x000000ff54597812 */ /* 0x000fe4000788c0ff */
[----:B------:R-:W-:Y:S02]  /*6f50*/  CS2R R56, SRZ ;  /* 0x0000000000387805 */ /* 0x000fe4000001ff00 */
[----:B------:R-:W-:Y:S02]  /*6f60*/  SEL R2, RZ, 0xffffffff, P0 ;  /* 0xffffffffff027807 */ /* 0x000fe40000000000 */
[----:B------:R-:W-:Y:S02]  /*6f70*/  CS2R R50, SRZ ;  /* 0x0000000000327805 */ /* 0x000fe4000001ff00 */
[----:B------:R-:W-:Y:S02]  /*6f80*/  P2R R100, PR, RZ, 0x20 ;  /* 0x00000020ff647803 */ /* 0x000fe40000000000 */
[----:B------:R-:W-:Y:S02]  /*6f90*/  CS2R R48, SRZ ;  /* 0x0000000000307805 */ /* 0x000fe4000001ff00 */
[----:B------:R-:W-:Y:S04]  /*6fa0*/  @P1 SEL R2, R3, R2, !P4 ;  /* 0x0000000203021207 */ /* 0x000fe80006000000 */
[----:B------:R-:W-:Y:S02]  /*6fb0*/  LOP3.LUT R2, R2, 0x1, RZ, 0xc0, !PT ;  /* 0x0000000102027812 */ /* 0x000fe400078ec0ff */
[----:B------:R-:W-:Y:S02]  /*6fc0*/  @P5 SHF.L.U32 R4, R94, 0x1f, RZ ;  /* 0x0000001f5e045819 */ /* 0x000fe400000006ff */
[----:B------:R-:W-:Y:S02]  /*6fd0*/  ISETP.NE.U32.AND P0, PT, R2, 0x1, PT ;  /* 0x000000010200780c */ /* 0x000fe40003f05070 */
[----:B------:R-:W1:Y:S02]  /*6fe0*/  @P5 SYNCS.PHASECHK.TRANS64.TRYWAIT P3, [UR43+0x100], R4 ;  /* 0x00010004ff0055a7 */ /* 0x000e64000806112b */
[----:B------:R-:W-:Y:S01]  /*6ff0*/  P2R R60, PR, RZ, 0x1 ;  /* 0x00000001ff3c7803 */ /* 0x000fe20000000000 */
[----:B------:R2:W3:Y:S01]  /*7000*/  SYNCS.PHASECHK.TRANS64.TRYWAIT P2, [R101+URZ+0x170], R0 ;  /* 0x00017000650075a7 */ /* 0x0004e200080411ff */
[----:B-1----:R-:W-:Y:S01]  /*7010*/  @P5 SEL R47, RZ, 0x1, !P3 ;  /* 0x00000001ff2f5807 */ /* 0x002fe20005800000 */
[----:B--2---:R-:W-:Y:S06]  /*7020*/  @!P5 BRA `(.L_x_122) ;  /* 0x000000000058d947 */ /* 0x004fec0003800000 */
[----:B------:R-:W-:Y:S01]  /*7030*/  IMAD.MOV.U32 R75, RZ, RZ, RZ ;  /* 0x000000ffff4b7224 */ /* 0x000fe200078e00ff */
[----:B------:R-:W-:Y:S01]  /*7040*/  ISETP.NE.AND P0, PT, R47, RZ, PT ;  /* 0x000000ff2f00720c */ /* 0x000fe20003f05270 */
[----:B------:R-:W-:Y:S01]  /*7050*/  BSSY B0, `(.L_x_123) ;  /* 0x000000c000007945 */ /* 0x000fe20003800000 */
[----:B------:R-:W-:Y:S02]  /*7060*/  CS2R R50, SRZ ;  /* 0x0000000000327805 */ /* 0x000fe4000001ff00 */
[----:B------:R-:W-:Y:S02]  /*7070*/  CS2R R48, SRZ ;  /* 0x0000000000307805 */ /* 0x000fe4000001ff00 */
[----:B------:R-:W-:Y:S02]  /*7080*/  CS2R R58, SRZ ;  /* 0x00000000003a7805 */ /* 0x000fe4000001ff00 */
[----:B------:R-:W-:Y:S02]  /*7090*/  CS2R R56, SRZ ;  /* 0x0000000000387805 */ /* 0x000fe4000001ff00 */
[----:B------:R-:W-:Y:S02]  /*70a0*/  CS2R R66, SRZ ;  /* 0x0000000000427805 */ /* 0x000fe4000001ff00 */
[----:B------:R-:W-:Y:S02]  /*70b0*/  CS2R R64, SRZ ;  /* 0x0000000000407805 */ /* 0x000fe4000001ff00 */
[----:B------:R-:W-:Y:S01]  /*70c0*/  CS2R R72, SRZ ;  /* 0x0000000000487805 */ /* 0x000fe2000001ff00 */
[----:B------:R-:W-:Y:S06]  /*70d0*/  @P0 BRA `(.L_x_124) ;  /* 0x00000000000c0947 */ /* 0x000fec0003800000 */
[----:B------:R-:W-:Y:S04]  /*70e0*/  SHF.L.U32 R3, R94, 0x1f, RZ ;  /* 0x0000001f5e037819 */ /* 0x000fe800000006ff */
[----:B------:R-:W1:Y:S02]  /*70f0*/  SYNCS.PHASECHK.TRANS64.TRYWAIT P0, [UR43+0x100], R3 ;  /* 0x00010003ff0075a7 */ /* 0x000e64000800112b */
[----:B-1----:R-:W-:Y:S05]  /*7100*/  @!P0 BRA `(.L_x_125) ;  /* 0x00000044002c8947 */ /* 0x002fea0003800000 */
.L_x_124:
[----:B------:R-:W-:Y:S05]  /*7110*/  BSYNC B0 ;  /* 0x0000000000007941 */ /* 0x000fea0003800000 */
.L_x_123:
[----:B------:R-:W-:Y:S01]  /*7120*/  ISETP.NE.AND P0, PT, R60, RZ, PT ;  /* 0x000000ff3c00720c */ /* 0x000fe20003f05270 */
[----:B------:R-:W-:Y:S11]  /*7130*/  HFMA2 R46, -RZ, RZ, 0, 5.9604644775390625e-08 ;  /* 0x00000001ff2e7431 */ /* 0x000ff600000001ff */
[----:B------:R-:W-:Y:S01]  /*7140*/  @!UPT UIADD3 URZ, UPT, UPT, URZ, URZ, URZ ;  /* 0x000000fffffff290 */ /* 0x000fe2000fffe0ff */
[----:B------:R2:W1:Y:S04]  /*7150*/  @P0 LDS.128 R48, [R97] ;  /* 0x0000000061300984 */ /* 0x0004680000000c00 */
[----:B------:R2:W1:Y:S04]  /*7160*/  @P0 LDS.128 R56, [R96+0x10] ;  /* 0x0000100060380984 */ /* 0x0004680000000c00 */
[----:B------:R2:W1:Y:S04]  /*7170*/  @P0 LDS.128 R64, [R95+0x20] ;  /* 0x000020005f400984 */ /* 0x0004680000000c00 */
[----:B------:R2:W1:Y:S02]  /*7180*/  @P0 LDS.128 R72, [R91+0x30] ;  /* 0x000030005b480984 */ /* 0x0004640000000c00 */
.L_x_122:
[----:B------:R-:W-:Y:S05]  /*7190*/  BSYNC B1 ;  /* 0x0000000000017941 */ /* 0x000fea0003800000 */
.L_x_121:
[----:B-1----:R-:W-:Y:S04]  /*71a0*/  SHF.R.U32.HI R2, RZ, 0x15, R39 ;  /* 0x00000015ff027819 */ /* 0x002fe80000011627 */
[----:B------:R-:W-:Y:S01]  /*71b0*/  LOP3.LUT P0, RZ, R2, 0x3, R85, 0x48, !PT ;  /* 0x0000000302ff7812 */ /* 0x000fe20007804855 */
[----:B------:R-:W-:Y:S01]  /*71c0*/  @!UPT UIADD3 URZ, UPT, UPT, URZ, URZ, URZ ;  /* 0x000000fffffff290 */ /* 0x000fe2000fffe0ff */
[----:B---3--:R-:W-:Y:S11]  /*71d0*/  @P2 BRA `(.L_x_126) ;  /* 0x0000000000082947 */ /* 0x008ff60003800000 */
[----:B------:R-:W1:Y:S02]  /*71e0*/  SYNCS.PHASECHK.TRANS64.TRYWAIT P1, [R101+URZ+0x170], R0 ;  /* 0x00017000650075a7 */ /* 0x000e6400080211ff */
[----:B-1----:R-:W-:Y:S05]  /*71f0*/  @!P1 BRA `(.L_x_127) ;  /* 0x0000004400089947 */ /* 0x002fea0003800000 */
.L_x_126:
[----:B------:R-:W-:Y:S05]  /*7200*/  @!P0 BRA `(.L_x_128) ;  /* 0x0000000000408947 */ /* 0x000fea0003800000 */
[----:B------:R-:W3:Y:S01]  /*7210*/  LDCU.64 UR8, c[0x4][0x70] ;  /* 0x01000e00ff0877ac */ /* 0x000ee20008000a00 */
[----:B------:R-:W-:Y:S01]  /*7220*/  MOV R3, 0x0 ;  /* 0x0000000000037802 */ /* 0x000fe20000000f00 */
[----:B------:R-:W-:Y:S02]  /*7230*/  HFMA2 R12, -RZ, RZ, 0, 5.9604644775390625e-08 ;  /* 0x00000001ff0c7431 */ /* 0x000fe400000001ff */
[----:B------:R-:W-:Y:S02]  /*7240*/  IMAD.MOV.U32 R8, RZ, RZ, 0x192 ;  /* 0x00000192ff087424 */ /* 0x000fe400078e00ff */
[----:B------:R-:W-:Y:S01]  /*7250*/  IMAD.MOV.U32 R13, RZ, RZ, RZ ;  /* 0x000000ffff0d7224 */ /* 0x000fe200078e00ff */
[----:B------:R-:W5:Y:S01]  /*7260*/  LDCU.64 UR6, c[0x4][0x78] ;  /* 0x01000f00ff0677ac */ /* 0x000f620008000a00 */
[----:B------:R-:W1:Y:S01]  /*7270*/  LDC.64 R2, c[0x4][R3] ;  /* 0x0100000003027b82 */ /* 0x000e620000000a00 */
[----:B------:R-:W2:Y:S01]  /*7280*/  LDCU.64 UR4, c[0x4][0x10] ;  /* 0x01000200ff0477ac */ /* 0x000ea20008000a00 */
[----:B---3--:R-:W-:Y:S01]  /*7290*/  MOV R5, UR9 ;  /* 0x0000000900057c02 */ /* 0x008fe20008000f00 */
[----:B------:R-:W-:Y:S01]  /*72a0*/  IMAD.U32 R4, RZ, RZ, UR8 ;  /* 0x00000008ff047e24 */ /* 0x000fe2000f8e00ff */
[----:B-----5:R-:W-:Y:S01]  /*72b0*/  MOV R7, UR7 ;  /* 0x0000000700077c02 */ /* 0x020fe20008000f00 */
[----:B------:R-:W-:Y:S01]  /*72c0*/  IMAD.U32 R6, RZ, RZ, UR6 ;  /* 0x00000006ff067e24 */ /* 0x000fe2000f8e00ff */
[----:B--2---:R-:W-:Y:S01]  /*72d0*/  MOV R11, UR5 ;  /* 0x00000005000b7c02 */ /* 0x004fe20008000f00 */
[----:B------:R-:W-:Y:S02]  /*72e0*/  IMAD.U32 R10, RZ, RZ, UR4 ;  /* 0x00000004ff0a7e24 */ /* 0x000fe4000f8e00ff */
[----:B------:R-:W-:Y:S07]  /*72f0*/  LEPC R20, `(.L_x_128) ;  /* 0x000000001014794e */ /* 0x000fee0000000000 */
[----:B-1--4-:R-:W-:Y:S05]  /*7300*/  CALL.ABS.NOINC R2 ;  /* 0x0000000002007343 */ /* 0x012fea0003c00000 */
.L_x_128:
[C---:B------:R-:W-:Y:S01]  /*7310*/  SHF.L.U32 R40, R48.reuse, 0x10, RZ ;  /* 0x0000001030287819 */ /* 0x040fe200000006ff */
[----:B------:R-:W-:Y:S05]  /*7320*/  WARPSYNC.ALL ;  /* 0x0000000000007948 */ /* 0x000fea0003800000 */
[----:B------:R-:W-:Y:S01]  /*7330*/  R2UR UR4, R39 ;  /* 0x00000000270472ca */ /* 0x000fe200000e0000 */
[----:B------:R-:W-:Y:S01]  /*7340*/  BSSY.RECONVERGENT B0, `(.L_x_129) ;  /* 0x000008c000007945 */ /* 0x000fe20003800200 */
[----:B------:R-:W-:Y:S02]  /*7350*/  LOP3.LUT R43, R48, 0xffff0000, RZ, 0xc0, !PT ;  /* 0xffff0000302b7812 */ /* 0x000fe400078ec0ff */
[----:B------:R-:W-:Y:S02]  /*7360*/  SHF.L.U32 R42, R49, 0x10, RZ ;  /* 0x00000010312a7819 */ /* 0x000fe400000006ff */
[----:B------:R-:W-:Y:S02]  /*7370*/  SHF.L.U32 R45, R51, 0x10, RZ ;  /* 0x00000010332d7819 */ /* 0x000fe400000006ff */
[----:B------:R-:W-:Y:S02]  /*7380*/  LOP3.LUT R44, R75, 0xffff0000, RZ, 0xc0, !PT ;  /* 0xffff00004b2c7812 */ /* 0x000fe400078ec0ff */
[----:B------:R-:W-:Y:S03]  /*7390*/  ISETP.NE.AND P0, PT, R99, RZ, PT ;  /* 0x000000ff6300720c */ /* 0x000fe60003f05270 */
[----:B------:R-:W1:Y:S02]  /*73a0*/  LDTM.x32 R4, tmem[UR4] ;  /* 0x00000004000479ee */ /* 0x000e6400082c0000 */
[C---:B-1--4-:R-:W-:Y:S01]  /*73b0*/  FMUL R0, R38.reuse, R4 ;  /* 0x0000000426007220 */ /* 0x052fe20000400000 */
[C---:B------:R-:W-:Y:S01]  /*73c0*/  FMUL R2, R38.reuse, R5 ;  /* 0x0000000526027220 */ /* 0x040fe20000400000 */
[C---:B------:R-:W-:Y:S01]  /*73d0*/  FMUL R3, R38.reuse, R6 ;  /* 0x0000000626037220 */ /* 0x040fe20000400000 */
[----:B------:R-:W-:Y:S01]  /*73e0*/  FMUL R7, R38, R7 ;  /* 0x0000000726077220 */ /* 0x000fe20000400000 */
[----:B------:R-:W-:Y:S01]  /*73f0*/  FFMA R0, R41, R40, R0 ;  /* 0x0000002829007223 */ /* 0x000fe20000000000 */
[----:B------:R-:W-:Y:S01]  /*7400*/  LOP3.LUT R40, R49, 0xffff0000, RZ, 0xc0, !PT ;  /* 0xffff000031287812 */ /* 0x000fe200078ec0ff */
[C---:B------:R-:W-:Y:S01]  /*7410*/  FFMA R2, R41.reuse, R43, R2 ;  /* 0x0000002b29027223 */ /* 0x040fe20000000002 */
[C---:B------:R-:W-:Y:S01]  /*7420*/  SHF.L.U32 R43, R50.reuse, 0x10, RZ ;  /* 0x00000010322b7819 */ /* 0x040fe200000006ff */
[C---:B------:R-:W-:Y:S01]  /*7430*/  FFMA R3, R41.reuse, R42, R3 ;  /* 0x0000002a29037223 */ /* 0x040fe20000000003 */
[----:B------:R-:W-:Y:S01]  /*7440*/  LOP3.LUT R42, R50, 0xffff0000, RZ, 0xc0, !PT ;  /* 0xffff0000322a7812 */ /* 0x000fe200078ec0ff */
[----:B------:R-:W-:Y:S01]  /*7450*/  FMUL R4, R38, R8 ;  /* 0x0000000826047220 */ /* 0x000fe20000400000 */
[----:B------:R-:W-:Y:S01]  /*7460*/  F2FP.BF16.F32.PACK_AB R52, R2, R0 ;  /* 0x000000000234723e */ /* 0x000fe200000010ff */
[----:B------:R-:W-:Y:S01]  /*7470*/  FFMA R7, R41, R40, R7 ;  /* 0x0000002829077223 */ /* 0x000fe20000000007 */
[----:B------:R-:W-:Y:S01]  /*7480*/  LOP3.LUT R40, R51, 0xffff0000, RZ, 0xc0, !PT ;  /* 0xffff000033287812 */ /* 0x000fe200078ec0ff */
[C---:B------:R-:W-:Y:S01]  /*7490*/  FMUL R5, R38.reuse, R9 ;  /* 0x0000000926057220 */ /* 0x040fe20000400000 */
[C---:B------:R-:W-:Y:S01]  /*74a0*/  FMUL R6, R38.reuse, R10 ;  /* 0x0000000a26067220 */ /* 0x040fe20000400000 */
[----:B------:R-:W-:Y:S01]  /*74b0*/  FMUL R11, R38, R11 ;  /* 0x0000000b260b7220 */ /* 0x000fe20000400000 */
[----:B------:R-:W-:Y:S01]  /*74c0*/  F2FP.BF16.F32.PACK_AB R53, R7, R3 ;  /* 0x000000030735723e */ /* 0x000fe200000010ff */
[C---:B------:R-:W-:Y:S01]  /*74d0*/  FFMA R4, R41.reuse, R43, R4 ;  /* 0x0000002b29047223 */ /* 0x040fe20000000004 */
[C---:B------:R-:W-:Y:S01]  /*74e0*/  SHF.L.U32 R43, R56.reuse, 0x10, RZ ;  /* 0x00000010382b7819 */ /* 0x040fe200000006ff */
[----:B------:R-:W-:Y:S01]  /*74f0*/  FFMA R5, R41, R42, R5 ;  /* 0x0000002a29057223 */ /* 0x000fe20000000005 */
[----:B------:R-:W-:Y:S01]  /*7500*/  LOP3.LUT R42, R57, 0xffff0000, RZ, 0xc0, !PT ;  /* 0xffff0000392a7812 */ /* 0x000fe200078ec0ff */
[----:B------:R-:W-:Y:S01]  /*7510*/  FFMA R6, R41, R45, R6 ;  /* 0x0000002d29067223 */ /* 0x000fe20000000006 */
[----:B------:R-:W-:Y:S01]  /*7520*/  SHF.L.U32 R45, R57, 0x10, RZ ;  /* 0x00000010392d7819 */ /* 0x000fe200000006ff */
[----:B------:R-:W-:Y:S01]  /*7530*/  FFMA R11, R41, R40, R11 ;  /* 0x00000028290b7223 */ /* 0x000fe2000000000b */
[----:B------:R-:W-:Y:S01]  /*7540*/  LOP3.LUT R40, R56, 0xffff0000, RZ, 0xc0, !PT ;  /* 0xffff000038287812 */ /* 0x000fe200078ec0ff */
[C---:B------:R-:W-:Y:S01]  /*7550*/  FMUL R8, R38.reuse, R12 ;  /* 0x0000000c26087220 */ /* 0x040fe20000400000 */
[----:B------:R-:W-:Y:S01]  /*7560*/  F2FP.BF16.F32.PACK_AB R54, R5, R4 ;  /* 0x000000040536723e */ /* 0x000fe200000010ff */
[C---:B------:R-:W-:Y:S01]  /*7570*/  FMUL R9, R38.reuse, R13 ;  /* 0x0000000d26097220 */ /* 0x040fe20000400000 */
[----:B------:R-:W-:Y:S01]  /*7580*/  F2FP.BF16.F32.PACK_AB R55, R11, R6 ;  /* 0x000000060b37723e */ /* 0x000fe200000010ff */
[C---:B------:R-:W-:Y:S01]  /*7590*/  FMUL R10, R38.reuse, R14 ;  /* 0x0000000e260a7220 */ /* 0x040fe20000400000 */
[----:B------:R-:W-:Y:S01]  /*75a0*/  FMUL R15, R38, R15 ;  /* 0x0000000f260f7220 */ /* 0x000fe20000400000 */
[----:B------:R-:W-:Y:S01]  /*75b0*/  FFMA R8, R41, R43, R8 ;  /* 0x0000002b29087223 */ /* 0x000fe20000000008 */
[----:B------:R-:W-:Y:S01]  /*75c0*/  SHF.L.U32 R43, R59, 0x10, RZ ;  /* 0x000000103b2b7819 */ /* 0x000fe200000006ff */
[C---:B------:R-:W-:Y:S01]  /*75d0*/  FFMA R9, R41.reuse, R40, R9 ;  /* 0x0000002829097223 */ /* 0x040fe20000000009 */
[C---:B------:R-:W-:Y:S01]  /*75e0*/  SHF.L.U32 R40, R58.reuse, 0x10, RZ ;  /* 0x000000103a287819 */ /* 0x040fe200000006ff */
        /* <DEDUP_REMOVED lines=8> */
[----:B------:R-:W-:Y:S01]  /*7670*/  FMUL R14, R38, R18 ;  /* 0x00000012260e7220 */ /* 0x000fe20000400000 */
[----:B------:R-:W-:Y:S01]  /*7680*/  FFMA R12, R41, R40, R12 ;  /* 0x00000028290c7223 */ /* 0x000fe2000000000c */
[----:B------:R-:W-:Y:S01]  /*7690*/  LOP3.LUT R40, R59, 0xffff0000, RZ, 0xc0, !PT ;  /* 0xffff00003b287812 */ /* 0x000fe200078ec0ff */
[C---:B------:R-:W-:Y:S01]  /*76a0*/  FFMA R13, R41.reuse, R42, R13 ;  /* 0x0000002a290d7223 */ /* 0x040fe2000000000d */
[----:B------:R-:W-:Y:S01]  /*76b0*/  LOP3.LUT R42, R64, 0xffff0000, RZ, 0xc0, !PT ;  /* 0xffff0000402a7812 */ /* 0x000fe200078ec0ff */
[----:B------:R-:W-:Y:S01]  /*76c0*/  FMUL R19, R38, R19 ;  /* 0x0000001326137220 */ /* 0x000fe20000400000 */
[----:B------:R-:W-:Y:S01]  /*76d0*/  FFMA R14, R41, R43, R14 ;  /* 0x0000002b290e7223 */ /* 0x000fe2000000000e */
[----:B------:R-:W-:Y:S01]  /*76e0*/  SHF.L.U32 R43, R64, 0x10, RZ ;  /* 0x00000010402b7819 */ /* 0x000fe200000006ff */
[----:B------:R1:W-:Y:S01]  /*76f0*/  STS.128 [R97], R52 ;  /* 0x0000003461007388 */ /* 0x0003e20000000c00 */
[----:B------:R-:W-:Y:S01]  /*7700*/  F2FP.BF16.F32.PACK_AB R70, R13, R12 ;  /* 0x0000000c0d46723e */ /* 0x000fe200000010ff */
[C---:B------:R-:W-:Y:S01]  /*7710*/  FMUL R16, R38.reuse, R20 ;  /* 0x0000001426107220 */ /* 0x040fe20000400000 */
        /* <DEDUP_REMOVED lines=8> */
[C---:B------:R-:W-:Y:S01]  /*77a0*/  FFMA R17, R41.reuse, R42, R17 ;  /* 0x0000002a29117223 */ /* 0x040fe20000000011 */
[----:B------:R-:W-:Y:S01]  /*77b0*/  FFMA R18, R41, R45, R18 ;  /* 0x0000002d29127223 */ /* 0x000fe20000000012 */
[----:B------:R1:W-:Y:S01]  /*77c0*/  STS.128 [R96+0x10], R68 ;  /* 0x0000104460007388 */ /* 0x0003e20000000c00 */
[----:B------:R-:W-:Y:S01]  /*77d0*/  SHF.L.U32 R45, R67, 0x10, RZ ;  /* 0x00000010432d7819 */ /* 0x000fe200000006ff */
[----:B------:R-:W-:Y:S01]  /*77e0*/  FFMA R23, R41, R40, R23 ;  /* 0x0000002829177223 */ /* 0x000fe20000000017 */
[----:B------:R-:W-:Y:S01]  /*77f0*/  LOP3.LUT R40, R66, 0xffff0000, RZ, 0xc0, !PT ;  /* 0xffff000042287812 */ /* 0x000fe200078ec0ff */
[C---:B------:R-:W-:Y:S01]  /*7800*/  FMUL R20, R38.reuse, R24 ;  /* 0x0000001826147220 */ /* 0x040fe20000400000 */
[----:B------:R-:W-:Y:S01]  /*7810*/  LOP3.LUT R42, R67, 0xffff0000, RZ, 0xc0, !PT ;  /* 0xffff0000432a7812 */ /* 0x000fe200078ec0ff */
[C---:B------:R-:W-:Y:S01]  /*7820*/  FMUL R21, R38.reuse, R25 ;  /* 0x0000001926157220 */ /* 0x040fe20000400000 */
[----:B------:R-:W-:Y:S01]  /*7830*/  F2FP.BF16.F32.PACK_AB R104, R17, R16 ;  /* 0x000000101168723e */ /* 0x000fe200000010ff */
[C---:B------:R-:W-:Y:S01]  /*7840*/  FMUL R22, R38.reuse, R26 ;  /* 0x0000001a26167220 */ /* 0x040fe20000400000 */
[----:B------:R-:W-:Y:S01]  /*7850*/  FMUL R27, R38, R27 ;  /* 0x0000001b261b7220 */ /* 0x000fe20000400000 */
[C---:B------:R-:W-:Y:S01]  /*7860*/  FFMA R20, R41.reuse, R43, R20 ;  /* 0x0000002b29147223 */ /* 0x040fe20000000014 */
[C---:B------:R-:W-:Y:S01]  /*7870*/  FFMA R21, R41.reuse, R40, R21 ;  /* 0x0000002829157223 */ /* 0x040fe20000000015 */
[C---:B------:R-:W-:Y:S01]  /*7880*/  FFMA R22, R41.reuse, R45, R22 ;  /* 0x0000002d29167223 */ /* 0x040fe20000000016 */
[----:B------:R-:W-:Y:S01]  /*7890*/  FFMA R27, R41, R42, R27 ;  /* 0x0000002a291b7223 */ /* 0x000fe2000000001b */
[----:B------:R-:W-:Y:S01]  /*78a0*/  SHF.L.U32 R40, R72, 0x10, RZ ;  /* 0x0000001048287819 */ /* 0x000fe200000006ff */
[----:B------:R-:W-:Y:S01]  /*78b0*/  FMUL R24, R38, R28 ;  /* 0x0000001c26187220 */ /* 0x000fe20000400000 */
[----:B------:R-:W-:Y:S01]  /*78c0*/  LOP3.LUT R42, R72, 0xffff0000, RZ, 0xc0, !PT ;  /* 0xffff0000482a7812 */ /* 0x000fe200078ec0ff */
[C---:B------:R-:W-:Y:S01]  /*78d0*/  FMUL R25, R38.reuse, R29 ;  /* 0x0000001d26197220 */ /* 0x040fe20000400000 */
[----:B------:R-:W-:Y:S01]  /*78e0*/  SHF.L.U32 R43, R73, 0x10, RZ ;  /* 0x00000010492b7819 */ /* 0x000fe200000006ff */
[C---:B------:R-:W-:Y:S01]  /*78f0*/  FMUL R26, R38.reuse, R30 ;  /* 0x0000001e261a7220 */ /* 0x040fe20000400000 */
[C---:B------:R-:W-:Y:S01]  /*7900*/  FFMA R24, R41.reuse, R40, R24 ;  /* 0x0000002829187223 */ /* 0x040fe20000000018 */
[----:B------:R-:W-:Y:S01]  /*7910*/  FFMA R25, R41, R42, R25 ;  /* 0x0000002a29197223 */ /* 0x000fe20000000019 */
[----:B------:R-:W-:Y:S01]  /*7920*/  LOP3.LUT R40, R73, 0xffff0000, RZ, 0xc0, !PT ;  /* 0xffff000049287812 */ /* 0x000fe200078ec0ff */
[----:B------:R-:W-:Y:S01]  /*7930*/  FFMA R26, R41, R43, R26 ;  /* 0x0000002b291a7223 */ /* 0x000fe2000000001a */
[----:B------:R-:W-:Y:S01]  /*7940*/  FMUL R31, R38, R31 ;  /* 0x0000001f261f7220 */ /* 0x000fe20000400000 */
[----:B------:R-:W-:Y:S01]  /*7950*/  SHF.L.U32 R43, R74, 0x10, RZ ;  /* 0x000000104a2b7819 */ /* 0x000fe200000006ff */
[----:B------:R-:W-:Y:S01]  /*7960*/  FMUL R28, R38, R32 ;  /* 0x00000020261c7220 */ /* 0x000fe20000400000 */
[----:B------:R-:W-:Y:S01]  /*7970*/  LOP3.LUT R42, R74, 0xffff0000, RZ, 0xc0, !PT ;  /* 0xffff00004a2a7812 */ /* 0x000fe200078ec0ff */
[C---:B------:R-:W-:Y:S01]  /*7980*/  FMUL R29, R38.reuse, R33 ;  /* 0x00000021261d7220 */ /* 0x040fe20000400000 */
[----:B------:R-:W-:Y:S01]  /*7990*/  SHF.L.U32 R45, R75, 0x10, RZ ;  /* 0x000000104b2d7819 */ /* 0x000fe200000006ff */
[C---:B------:R-:W-:Y:S01]  /*79a0*/  FMUL R30, R38.reuse, R34 ;  /* 0x00000022261e7220 */ /* 0x040fe20000400000 */
[----:B------:R-:W-:Y:S01]  /*79b0*/  FFMA R31, R41, R40, R31 ;  /* 0x00000028291f7223 */ /* 0x000fe2000000001f */
[----:B------:R-:W-:Y:S01]  /*79c0*/  FMUL R35, R38, R35 ;  /* 0x0000002326237220 */ /* 0x000fe20000400000 */
[----:B------:R-:W-:Y:S01]  /*79d0*/  F2FP.BF16.F32.PACK_AB R105, R23, R18 ;  /* 0x000000121769723e */ /* 0x000fe200000010ff */
[----:B------:R-:W-:Y:S01]  /*79e0*/  FFMA R28, R41, R43, R28 ;  /* 0x0000002b291c7223 */ /* 0x000fe2000000001c */
[----:B------:R-:W-:Y:S01]  /*79f0*/  F2FP.BF16.F32.PACK_AB R106, R21, R20 ;  /* 0x00000014156a723e */ /* 0x000fe200000010ff */
[----:B------:R-:W-:Y:S01]  /*7a00*/  FFMA R29, R41, R42, R29 ;  /* 0x0000002a291d7223 */ /* 0x000fe2000000001d */
[----:B------:R-:W-:Y:S01]  /*7a10*/  F2FP.BF16.F32.PACK_AB R107, R27, R22 ;  /* 0x000000161b6b723e */ /* 0x000fe200000010ff */
[C---:B------:R-:W-:Y:S01]  /*7a20*/  FFMA R30, R41.reuse, R45, R30 ;  /* 0x0000002d291e7223 */ /* 0x040fe2000000001e */
[----:B------:R-:W-:Y:S01]  /*7a30*/  FFMA R35, R41, R44, R35 ;  /* 0x0000002c29237223 */ /* 0x000fe20000000023 */
[----:B------:R-:W-:Y:S02]  /*7a40*/  F2FP.BF16.F32.PACK_AB R108, R25, R24 ;  /* 0x00000018196c723e */ /* 0x000fe400000010ff */
[----:B------:R1:W-:Y:S01]  /*7a50*/  STS.128 [R95+0x20], R104 ;  /* 0x000020685f007388 */ /* 0x0003e20000000c00 */
[----:B------:R-:W-:Y:S02]  /*7a60*/  F2FP.BF16.F32.PACK_AB R109, R31, R26 ;  /* 0x0000001a1f6d723e */ /* 0x000fe400000010ff */
[----:B------:R-:W-:Y:S02]  /*7a70*/  F2FP.BF16.F32.PACK_AB R110, R29, R28 ;  /* 0x0000001c1d6e723e */ /* 0x000fe400000010ff */
[----:B------:R-:W-:Y:S05]  /*7a80*/  F2FP.BF16.F32.PACK_AB R111, R35, R30 ;  /* 0x0000001e236f723e */ /* 0x000fea00000010ff */
[----:B------:R1:W-:Y:S01]  /*7a90*/  STS.128 [R91+0x30], R108 ;  /* 0x0000306c5b007388 */ /* 0x0003e20000000c00 */
[----:B------:R-:W-:Y:S01]  /*7aa0*/  @!PT LDS RZ, [RZ] ;  /* 0x00000000fffff984 */ /* 0x000fe20000000800 */
[----:B------:R-:W-:Y:S01]  /*7ab0*/  @!PT LDS RZ, [RZ] ;  /* 0x00000000fffff984 */ /* 0x000fe20000000800 */
[----:B------:R-:W-:Y:S01]  /*7ac0*/  @!PT LDS RZ, [RZ] ;  /* 0x00000000fffff984 */ /* 0x000fe20000000800 */
[----:B------:R-:W-:Y:S01]  /*7ad0*/  @!PT LDS RZ, [RZ] ;  /* 0x00000000fffff984 */ /* 0x000fe20000000800 */
[----:B------:R3:W-:Y:S07]  /*7ae0*/  MEMBAR.ALL.CTA ;  /* 0x0000000000007992 */ /* 0x0007ee0000008000 */
[----:B---3--:R-:W3:Y:S02]  /*7af0*/  FENCE.VIEW.ASYNC.S ;  /* 0x00000000000073c6 */ /* 0x008ee40000000000 */
[----:B---3--:R-:W-:Y:S06]  /*7b00*/  BAR.SYNC.DEFER_BLOCKING 0x1, 0x80 ;  /* 0x0042000000007b1d */ /* 0x008fec0000010000 */
[----:B------:R-:W-:Y:S05]  /*7b10*/  @P0 BRA `(.L_x_130) ;  /* 0x0000000000380947 */ /* 0x000fea0003800000 */
[----:B------:R-:W-:Y:S01]  /*7b20*/  UIADD3 UR4, UPT, UPT, UR43, 0x400, URZ ;  /* 0x000004002b047890 */ /* 0x000fe2000fffe0ff */
[----:B------:R-:W-:Y:S01]  /*7b30*/  UMOV UR51, UR36 ;  /* 0x0000002400337c82 */ /* 0x000fe20008000000 */
[----:B------:R-:W-:Y:S02]  /*7b40*/  UIADD3 UR9, UPT, UPT, UR49, 0x80, URZ ;  /* 0x0000008031097890 */ /* 0x000fe4000fffe0ff */
[----:B------:R-:W-:Y:S02]  /*7b50*/  UIADD3 UR8, UPT, UPT, UR43, 0x1400, URZ ;  /* 0x000014002b087890 */ /* 0x000fe4000fffe0ff */
[----:B------:R-:W-:Y:S01]  /*7b60*/  MOV R88, UR4 ;  /* 0x0000000400587c02 */ /* 0x000fe20008000f00 */
[----:B------:R-:W-:Y:S01]  /*7b70*/  UIADD3 UR4, UP0, UPT, UR62, 0x680, URZ ;  /* 0x000006803e047890 */ /* 0x000fe2000ff1e0ff */
[----:B------:R-:W-:Y:S02]  /*7b80*/  UMOV UR10, UR50 ;  /* 0x00000032000a7c82 */ /* 0x000fe40008000000 */
[----:B------:R-:W-:Y:S01]  /*7b90*/  R2UR UR48, R88 ;  /* 0x00000000583072ca */ /* 0x000fe200000e0000 */
[----:B------:R-:W-:Y:S01]  /*7ba0*/  UIADD3.X UR5, UPT, UPT, URZ, UR63, URZ, UP0, !UPT ;  /* 0x0000003fff057290 */ /* 0x000fe200087fe4ff */
[----:B------:R-:W-:Y:S11]  /*7bb0*/  UMOV UR11, UR36 ;  /* 0x00000024000b7c82 */ /* 0x000ff60008000000 */
[----:B------:R3:W-:Y:S01]  /*7bc0*/  UTMASTG.3D [UR48], [UR4] ;  /* 0x00000030040073b5 */ /* 0x0007e20008010000 */
[----:B------:R3:W-:Y:S01]  /*7bd0*/  UTMASTG.3D [UR8], [UR4] ;  /* 0x00000008040073b5 */ /* 0x0007e20008010000 */
[----:B------:R0:W-:Y:S01]  /*7be0*/  UTMACMDFLUSH ;  /* 0x00000000000079b7 */ /* 0x0001e20000000000 */
[----:B---3--:R-:W-:Y:S04]  /*7bf0*/  DEPBAR.LE SB0, 0x1 ;  /* 0x000080400000791a */ /* 0x008fe80000000000 */
.L_x_130:
[----:B------:R-:W-:Y:S05]  /*7c00*/  BSYNC.RECONVERGENT B0 ;  /* 0x0000000000007941 */ /* 0x000fea0003800200 */
.L_x_129:
[----:B------:R-:W-:Y:S01]  /*7c10*/  BAR.SYNC.DEFER_BLOCKING 0x1, 0x80 ;  /* 0x0042000000007b1d */ /* 0x000fe20000010000 */
[----:B------:R-:W-:Y:S01]  /*7c20*/  ISETP.NE.AND P1, PT, R100, RZ, PT ;  /* 0x000000ff6400720c */ /* 0x000fe20003f25270 */
[----:B------:R-:W-:Y:S01]  /*7c30*/  UISETP.NE.AND UP0, UPT, UR47, URZ, UPT ;  /* 0x000000ff2f00728c */ /* 0x000fe2000bf05270 */
[----:B------:R-:W-:Y:S11]  /*7c40*/  LEA R3, R46, UR43, 0x3 ;  /* 0x0000002b2e037c11 */ /* 0x000ff6000f8e18ff */
[----:B------:R-:W-:Y:S01]  /*7c50*/  @P1 SHF.L.U32 R4, R94, 0x1f, RZ ;  /* 0x0000001f5e041819 */ /* 0x000fe200000006ff */
[----:B------:R-:W-:Y:S06]  /*7c60*/  BRA.U !UP0, `(.L_x_131) ;  /* 0x0000000108247547 */ /* 0x000fec000b800000 */
[----:B------:R-:W3:Y:S01]  /*7c70*/  S2R R0, SR_CgaCtaId ;  /* 0x0000000000007919 */ /* 0x000ee20000008800 */
[----:B------:R-:W-:Y:S01]  /*7c80*/  IMAD.U32 R2, RZ, RZ, UR46 ;  /* 0x0000002eff027e24 */ /* 0x000fe2000f8e00ff */
[----:B------:R-:W-:Y:S04]  /*7c90*/  UIADD3 UR4, UPT, UPT, UR46, 0x1, URZ ;  /* 0x000000012e047890 */ /* 0x000fe8000fffe0ff */
[----:B------:R-:W-:Y:S01]  /*7ca0*/  @P1 LEA R2, R2, UR43, 0x3 ;  /* 0x0000002b02021c11 */ /* 0x000fe2000f8e18ff */
[----:B------:R-:W-:Y:S04]  /*7cb0*/  UISETP.NE.AND UP0, UPT, UR4, 0x4, UPT ;  /* 0x000000040400788c */ /* 0x000fe8000bf05270 */
[----:B------:R-:W-:Y:S01]  /*7cc0*/  @P1 VIADD R5, R2, 0x120 ;  /* 0x0000012002051836 */ /* 0x000fe20000000000 */
[----:B------:R-:W-:Y:S04]  /*7cd0*/  USEL UR46, UR4, URZ, UP0 ;  /* 0x000000ff042e7287 */ /* 0x000fe80008000000 */
[----:B---3--:R-:W-:Y:S04]  /*7ce0*/  @P1 PRMT R0, R0, 0x654, R5 ;  /* 0x0000065400001816 */ /* 0x008fe80000000005 */
[----:B------:R3:W-:Y:S04]  /*7cf0*/  @P1 SYNCS.ARRIVE.TRANS64.RED.A1T0 RZ, [R0+URZ], RZ ;  /* 0x000000ff00ff19a7 */ /* 0x0007e800081004ff */
.L_x_131:
[----:B------:R-:W4:Y:S01]  /*7d00*/  @P1 SYNCS.PHASECHK.TRANS64.TRYWAIT P0, [R3+URZ+0x100], R4 ;  /* 0x00010004030015a7 */ /* 0x000f2200080011ff */
[----:B------:R-:W-:Y:S01]  /*7d10*/  BSSY B1, `(.L_x_132) ;  /* 0x0000016000017945 */ /* 0x000fe20003800000 */
[----:B----4-:R-:W-:Y:S03]  /*7d20*/  @P1 SEL R47, RZ, 0x1, !P0 ;  /* 0x00000001ff2f1807 */ /* 0x010fe60004000000 */
[----:B------:R-:W-:Y:S05]  /*7d30*/  @!P1 BRA `(.L_x_133) ;  /* 0x00000000004c9947 */ /* 0x000fea0003800000 */
[----:B------:R-:W-:Y:S01]  /*7d40*/  ISETP.NE.AND P0, PT, R47, RZ, PT ;  /* 0x000000ff2f00720c */ /* 0x000fe20003f05270 */
[----:B------:R-:W-:Y:S01]  /*7d50*/  BSSY B0, `(.L_x_134) ;  /* 0x000000b000007945 */ /* 0x000fe20003800000 */
[----:B------:R-:W-:Y:S11]  /*7d60*/  ISETP.NE.AND P1, PT, R60, RZ, PT ;  /* 0x000000ff3c00720c */ /* 0x000ff60003f25270 */
[----:B------:R-:W-:Y:S02]  /*7d70*/  @!UPT UIADD3 URZ, UPT, UPT, URZ, URZ, URZ ;  /* 0x000000fffffff290 */ /* 0x000fe4000fffe0ff */
[C---:B------:R-:W-:Y:S01]  /*7d80*/  @P1 IMAD R6, R46.reuse, 0x2000, R97 ;  /* 0x000020002e061824 */ /* 0x040fe200078e0261 */
[C---:B------:R-:W-:Y:S01]  /*7d90*/  @P1 LEA R4, R46.reuse, R95, 0xd ;  /* 0x0000005f2e041211 */ /* 0x040fe200078e68ff */
[C---:B------:R-:W-:Y:S02]  /*7da0*/  @P1 IMAD R5, R46.reuse, 0x2000, R96 ;  /* 0x000020002e051824 */ /* 0x040fe400078e0260 */
[----:B------:R-:W-:Y:S01]  /*7db0*/  @P1 IMAD R2, R46, 0x2000, R91 ;  /* 0x000020002e021824 */ /* 0x000fe200078e025b */
[----:B------:R-:W-:Y:S06]  /*7dc0*/  @P0 BRA `(.L_x_135) ;  /* 0x00000000000c0947 */ /* 0x000fec0003800000 */
[----:B---3--:R-:W-:Y:S04]  /*7dd0*/  SHF.L.U32 R0, R94, 0x1f, RZ ;  /* 0x0000001f5e007819 */ /* 0x008fe800000006ff */
[----:B------:R-:W3:Y:S02]  /*7de0*/  SYNCS.PHASECHK.TRANS64.TRYWAIT P0, [R3+URZ+0x100], R0 ;  /* 0x00010000030075a7 */ /* 0x000ee400080011ff */
[----:B---3--:R-:W-:Y:S05]  /*7df0*/  @!P0 BRA `(.L_x_136) ;  /* 0x00000038001c8947 */ /* 0x008fea0003800000 */
.L_x_135:
[----:B------:R-:W-:Y:S05]  /*7e00*/  BSYNC B0 ;  /* 0x0000000000007941 */ /* 0x000fea0003800000 */
.L_x_134:
[----:B------:R-:W-:Y:S02]  /*7e10*/  ISETP.NE.AND P0, PT, R60, RZ, PT ;  /* 0x000000ff3c00720c */ /* 0x000fe40003f05270 */
[----:B------:R-:W-:Y:S11]  /*7e20*/  IADD3 R46, PT, PT, R46, 0x1, RZ ;  /* 0x000000012e2e7810 */ /* 0x000ff60007ffe0ff */
[----:B------:R4:W1:Y:S04]  /*7e30*/  @P0 LDS.128 R48, [R6] ;  /* 0x0000000006300984 */ /* 0x0008680000000c00 */
[----:B------:R4:W1:Y:S04]  /*7e40*/  @P0 LDS.128 R56, [R5+0x10] ;  /* 0x0000100005380984 */ /* 0x0008680000000c00 */
[----:B------:R4:W1:Y:S04]  /*7e50*/  @P0 LDS.128 R64, [R4+0x20] ;  /* 0x0000200004400984 */ /* 0x0008680000000c00 */
[----:B------:R4:W1:Y:S02]  /*7e60*/  @P0 LDS.128 R72, [R2+0x30] ;  /* 0x0000300002480984 */ /* 0x0008640000000c00 */
.L_x_133:
[----:B------:R-:W-:Y:S05]  /*7e70*/  BSYNC B1 ;  /* 0x0000000000017941 */ /* 0x000fea0003800000 */
.L_x_132:
[----:B---3--:R-:W-:Y:S05]  /*7e80*/  VIADD R0, R39, 0x20 ;  /* 0x0000002027007836 */ /* 0x008fea0000000000 */
[----:B------:R-:W-:Y:S04]  /*7e90*/  SHF.R.U32.HI R0, RZ, 0x15, R0 ;  /* 0x00000015ff007819 */ /* 0x000fe80000011600 */
[----:B------:R-:W-:Y:S11]  /*7ea0*/  LOP3.LUT P0, RZ, R0, 0x3, R85, 0x48, !PT ;  /* 0x0000000300ff7812 */ /* 0x000ff60007804855 */
[----:B------:R-:W-:Y:S02]  /*7eb0*/  @!UPT UIADD3 URZ, UPT, UPT, URZ, URZ, URZ ;  /* 0x000000fffffff290 */ /* 0x000fe4000fffe0ff */
[----:B------:R-:W-:Y:S05]  /*7ec0*/  @!P0 BRA `(.L_x_137) ;  /* 0x0000000000408947 */ /* 0x000fea0003800000 */
[----:B------:R-:W3:Y:S01]  /*7ed0*/  LDCU.64 UR8, c[0x4][0x70] ;  /* 0x01000e00ff0877ac */ /* 0x000ee20008000a00 */
[----:B------:R-:W-:Y:S01]  /*7ee0*/  MOV R3, 0x0 ;  /* 0x0000000000037802 */ /* 0x000fe20000000f00 */
[----:B------:R-:W-:Y:S02]  /*7ef0*/  HFMA2 R12, -RZ, RZ, 0, 5.9604644775390625e-08 ;  /* 0x00000001ff0c7431 */ /* 0x000fe400000001ff */
[----:B------:R-:W-:Y:S02]  /*7f00*/  IMAD.MOV.U32 R8, RZ, RZ, 0x192 ;  /* 0x00000192ff087424 */ /* 0x000fe400078e00ff */
[----:B------:R-:W-:Y:S01]  /*7f10*/  IMAD.MOV.U32 R13, RZ, RZ, RZ ;  /* 0x000000ffff0d7224 */ /* 0x000fe200078e00ff */
[----:B------:R-:W5:Y:S01]  /*7f20*/  LDCU.64 UR6, c[0x4][0x78] ;  /* 0x01000f00ff0677ac */ /* 0x000f620008000a00 */
[----:B----4-:R-:W4:Y:S01]  /*7f30*/  LDC.64 R2, c[0x4][R3] ;  /* 0x0100000003027b82 */ /* 0x010f220000000a00 */
        /* <DEDUP_REMOVED lines=9> */
.L_x_137:
[C---:B-1----:R-:W-:Y:S01]  /*7fd0*/  SHF.L.U32 R40, R48.reuse, 0x10, RZ ;  /* 0x0000001030287819 */ /* 0x042fe200000006ff */
[----:B------:R-:W-:Y:S05]  /*7fe0*/  WARPSYNC.ALL ;  /* 0x0000000000007948 */ /* 0x000fea0003800000 */
[----:B------:R-:W-:Y:S01]  /*7ff0*/  R2UR UR4, R39 ;  /* 0x00000000270472ca */ /* 0x000fe200000e0000 */
[----:B------:R-:W1:Y:S01]  /*8000*/  S2R R102, SR_CgaCtaId ;  /* 0x0000000000667919 */ /* 0x000e620000008800 */
[----:B------:R-:W-:Y:S01]  /*8010*/  LOP3.LUT R43, R48, 0xffff0000, RZ, 0xc0, !PT ;  /* 0xffff0000302b7812 */ /* 0x000fe200078ec0ff */
[----:B------:R-:W-:Y:S01]  /*8020*/  BSSY.RECONVERGENT B0, `(.L_x_138) ;  /* 0x0000092000007945 */ /* 0x000fe20003800200 */
[----:B------:R-:W-:Y:S02]  /*8030*/  LOP3.LUT R42, R49, 0xffff0000, RZ, 0xc0, !PT ;  /* 0xffff0000312a7812 */ /* 0x000fe400078ec0ff */
[----:B------:R-:W-:Y:S02]  /*8040*/  LOP3.LUT R44, R50, 0xffff0000, RZ, 0xc0, !PT ;  /* 0xffff0000322c7812 */ /* 0x000fe400078ec0ff */
[----:B------:R-:W-:Y:S02]  /*8050*/  SHF.L.U32 R45, R59, 0x10, RZ ;  /* 0x000000103b2d7819 */ /* 0x000fe400000006ff */
[----:B------:R-:W-:Y:S02]  /*8060*/  ISETP.NE.AND P6, PT, R100, RZ, PT ;  /* 0x000000ff6400720c */ /* 0x000fe40003fc5270 */
[----:B------:R-:W-:Y:S01]  /*8070*/  ISETP.NE.AND P0, PT, R99, RZ, PT ;  /* 0x000000ff6300720c */ /* 0x000fe20003f05270 */
[----:B----4-:R-:W3:Y:S01]  /*8080*/  LDTM.x32 R4, tmem[UR4+0x20] ;  /* 0x00002004000479ee */ /* 0x010ee200082c0000 */
[----:B------:R-:W-:Y:S02]  /*8090*/  MOV R61, UR46 ;  /* 0x0000002e003d7c02 */ /* 0x000fe40008000f00 */
[----:B------:R-:W-:Y:S07]  /*80a0*/  LEA R62, R46, UR43, 0x3 ;  /* 0x0000002b2e3e7c11 */ /* 0x000fee000f8e18ff */
[----:B------:R-:W-:Y:S02]  /*80b0*/  @P6 LEA R61, R61, UR43, 0x3 ;  /* 0x0000002b3d3d6c11 */ /* 0x000fe4000f8e18ff */
[----:B------:R-:W-:Y:S02]  /*80c0*/  @P6 SHF.L.U32 R63, R94, 0x1f, RZ ;  /* 0x0000001f5e3f6819 */ /* 0x000fe400000006ff */
[----:B------:R-:W-:Y:S04]  /*80d0*/  @P6 IADD3 R61, PT, PT, R61, 0x120, RZ ;  /* 0x000001203d3d6810 */ /* 0x000fe80007ffe0ff */
[----:B-1----:R-:W-:Y:S01]  /*80e0*/  @P6 PRMT R61, R102, 0x654, R61 ;  /* 0x00000654663d6816 */ /* 0x002fe2000000003d */
[C---:B---3--:R-:W-:Y:S01]  /*80f0*/  FMUL R0, R38.reuse, R4 ;  /* 0x0000000426007220 */ /* 0x048fe20000400000 */
[C---:B------:R-:W-:Y:S01]  /*8100*/  FMUL R2, R38.reuse, R5 ;  /* 0x0000000526027220 */ /* 0x040fe20000400000 */
[C---:B------:R-:W-:Y:S01]  /*8110*/  FMUL R3, R38.reuse, R6 ;  /* 0x0000000626037220 */ /* 0x040fe20000400000 */
[C---:B------:R-:W-:Y:S01]  /*8120*/  FMUL R7, R38.reuse, R7 ;  /* 0x0000000726077220 */ /* 0x040fe20000400000 */
[----:B------:R-:W-:Y:S01]  /*8130*/  FFMA R0, R41, R40, R0 ;  /* 0x0000002829007223 */ /* 0x000fe20000000000 */
[----:B------:R-:W-:Y:S01]  /*8140*/  SHF.L.U32 R40, R49, 0x10, RZ ;  /* 0x0000001031287819 */ /* 0x000fe200000006ff */
[----:B------:R-:W-:Y:S01]  /*8150*/  FFMA R2, R41, R43, R2 ;  /* 0x0000002b29027223 */ /* 0x000fe20000000002 */
[----:B------:R-:W-:Y:S01]  /*8160*/  SHF.L.U32 R43, R51, 0x10, RZ ;  /* 0x00000010332b7819 */ /* 0x000fe200000006ff */
[C---:B------:R-:W-:Y:S01]  /*8170*/  FMUL R4, R38.reuse, R8 ;  /* 0x0000000826047220 */ /* 0x040fe20000400000 */
[----:B------:R-:W-:Y:S01]  /*8180*/  FMUL R5, R38, R9 ;  /* 0x0000000926057220 */ /* 0x000fe20000400000 */
[C---:B------:R-:W-:Y:S01]  /*8190*/  FFMA R3, R41.reuse, R40, R3 ;  /* 0x0000002829037223 */ /* 0x040fe20000000003 */
[----:B------:R-:W-:Y:S01]  /*81a0*/  SHF.L.U32 R40, R50, 0x10, RZ ;  /* 0x0000001032287819 */ /* 0x000fe200000006ff */
[----:B------:R-:W-:Y:S01]  /*81b0*/  FFMA R7, R41, R42, R7 ;  /* 0x0000002a29077223 */ /* 0x000fe20000000007 */
[----:B------:R-:W-:Y:S01]  /*81c0*/  LOP3.LUT R42, R51, 0xffff0000, RZ, 0xc0, !PT ;  /* 0xffff0000332a7812 */ /* 0x000fe200078ec0ff */
[----:B------:R-:W-:Y:S01]  /*81d0*/  FMUL R6, R38, R10 ;  /* 0x0000000a26067220 */ /* 0x000fe20000400000 */
[----:B------:R-:W-:Y:S01]  /*81e0*/  F2FP.BF16.F32.PACK_AB R52, R2, R0 ;  /* 0x000000000234723e */ /* 0x000fe200000010ff */
        /* <DEDUP_REMOVED lines=18> */
[C---:B------:R-:W-:Y:S01]  /*8310*/  LOP3.LUT R42, R58.reuse, 0xffff0000, RZ, 0xc0, !PT ;  /* 0xffff00003a2a7812 */ /* 0x040fe200078ec0ff */
[----:B------:R-:W-:Y:S01]  /*8320*/  FFMA R10, R41, R43, R10 ;  /* 0x0000002b290a7223 */ /* 0x000fe2000000000a */
[----:B------:R-:W-:Y:S01]  /*8330*/  SHF.L.U32 R43, R58, 0x10, RZ ;  /* 0x000000103a2b7819 */ /* 0x000fe200000006ff */
[C---:B------:R-:W-:Y:S01]  /*8340*/  FMUL R15, R38.reuse, R15 ;  /* 0x0000000f260f7220 */ /* 0x040fe20000400000 */
[----:B------:R-:W-:Y:S01]  /*8350*/  F2FP.BF16.F32.PACK_AB R68, R9, R8 ;  /* 0x000000080944723e */ /* 0x000fe200000010ff */
[C---:B------:R-:W-:Y:S01]  /*8360*/  FMUL R12, R38.reuse, R16 ;  /* 0x00000010260c7220 */ /* 0x040fe20000400000 */
[----:B------:R-:W-:Y:S01]  /*8370*/  FMUL R13, R38, R17 ;  /* 0x00000011260d7220 */ /* 0x000fe20000400000 */
[----:B------:R-:W-:Y:S01]  /*8380*/  FFMA R15, R41, R40, R15 ;  /* 0x00000028290f7223 */ /* 0x000fe2000000000f */
[----:B------:R-:W-:Y:S01]  /*8390*/  LOP3.LUT R40, R59, 0xffff0000, RZ, 0xc0, !PT ;  /* 0xffff00003b287812 */ /* 0x000fe200078ec0ff */
[----:B------:R-:W-:Y:S01]  /*83a0*/  FFMA R12, R41, R43, R12 ;  /* 0x0000002b290c7223 */ /* 0x000fe2000000000c */
[----:B------:R-:W-:Y:S01]  /*83b0*/  SHF.L.U32 R43, R64, 0x10, RZ ;  /* 0x00000010402b7819 */ /* 0x000fe200000006ff */
[----:B------:R-:W-:Y:S01]  /*83c0*/  FMUL R14, R38, R18 ;  /* 0x00000012260e7220 */ /* 0x000fe20000400000 */
[----:B------:R-:W-:Y:S01]  /*83d0*/  F2FP.BF16.F32.PACK_AB R69, R15, R10 ;  /* 0x0000000a0f45723e */ /* 0x000fe200000010ff */
[----:B------:R1:W-:Y:S01]  /*83e0*/  STS.128 [R97+0x2000], R52 ;  /* 0x0020003461007388 */ /* 0x0003e20000000c00 */
[----:B------:R-:W-:Y:S01]  /*83f0*/  FFMA R13, R41, R42, R13 ;  /* 0x0000002a290d7223 */ /* 0x000fe2000000000d */
[----:B------:R-:W-:Y:S01]  /*8400*/  LOP3.LUT R42, R64, 0xffff0000, RZ, 0xc0, !PT ;  /* 0xffff0000402a7812 */ /* 0x000fe200078ec0ff */
[C---:B------:R-:W-:Y:S01]  /*8410*/  FMUL R19, R38.reuse, R19 ;  /* 0x0000001326137220 */ /* 0x040fe20000400000 */
[C---:B------:R-:W-:Y:S01]  /*8420*/  FMUL R16, R38.reuse, R20 ;  /* 0x0000001426107220 */ /* 0x040fe20000400000 */
[C---:B------:R-:W-:Y:S01]  /*8430*/  FMUL R17, R38.reuse, R21 ;  /* 0x0000001526117220 */ /* 0x040fe20000400000 */
[----:B------:R-:W-:Y:S01]  /*8440*/  F2FP.BF16.F32.PACK_AB R70, R13, R12 ;  /* 0x0000000c0d46723e */ /* 0x000fe200000010ff */
[----:B------:R-:W-:Y:S01]  /*8450*/  FFMA R14, R41, R45, R14 ;  /* 0x0000002d290e7223 */ /* 0x000fe2000000000e */
[----:B------:R-:W-:Y:S01]  /*8460*/  SHF.L.U32 R45, R65, 0x10, RZ ;  /* 0x00000010412d7819 */ /* 0x000fe200000006ff */
[----:B------:R-:W-:Y:S01]  /*8470*/  FFMA R19, R41, R40, R19 ;  /* 0x0000002829137223 */ /* 0x000fe20000000013 */
[----:B------:R-:W-:Y:S01]  /*8480*/  LOP3.LUT R40, R65, 0xffff0000, RZ, 0xc0, !PT ;  /* 0xffff000041287812 */ /* 0x000fe200078ec0ff */
[----:B------:R-:W-:Y:S01]  /*8490*/  FFMA R16, R41, R43, R16 ;  /* 0x0000002b29107223 */ /* 0x000fe20000000010 */
[----:B------:R-:W-:Y:S01]  /*84a0*/  SHF.L.U32 R43, R67, 0x10, RZ ;  /* 0x00000010432b7819 */ /* 0x000fe200000006ff */
[C---:B------:R-:W-:Y:S01]  /*84b0*/  FMUL R18, R38.reuse, R22 ;  /* 0x0000001626127220 */ /* 0x040fe20000400000 */
[----:B------:R-:W-:Y:S01]  /*84c0*/  F2FP.BF16.F32.PACK_AB R71, R19, R14 ;  /* 0x0000000e1347723e */ /* 0x000fe200000010ff */
[C---:B------:R-:W-:Y:S01]  /*84d0*/  FFMA R17, R41.reuse, R42, R17 ;  /* 0x0000002a29117223 */ /* 0x040fe20000000011 */
[----:B------:R-:W-:Y:S01]  /*84e0*/  FMUL R23, R38, R23 ;  /* 0x0000001726177220 */ /* 0x000fe20000400000 */
[----:B------:R-:W-:Y:S01]  /*84f0*/  SHF.L.U32 R42, R66, 0x10, RZ ;  /* 0x00000010422a7819 */ /* 0x000fe200000006ff */
[----:B------:R-:W-:Y:S01]  /*8500*/  FMUL R20, R38, R24 ;  /* 0x0000001826147220 */ /* 0x000fe20000400000 */
[----:B------:R3:W-:Y:S01]  /*8510*/  STS.128 [R96+0x2010], R68 ;  /* 0x0020104460007388 */ /* 0x0007e20000000c00 */
[----:B------:R-:W-:Y:S01]  /*8520*/  FFMA R18, R41, R45, R18 ;  /* 0x0000002d29127223 */ /* 0x000fe20000000012 */
[----:B------:R-:W-:Y:S01]  /*8530*/  SHF.L.U32 R45, R75, 0x10, RZ ;  /* 0x000000104b2d7819 */ /* 0x000fe200000006ff */
[C---:B------:R-:W-:Y:S01]  /*8540*/  FFMA R23, R41.reuse, R40, R23 ;  /* 0x0000002829177223 */ /* 0x040fe20000000017 */
[----:B------:R-:W-:Y:S01]  /*8550*/  LOP3.LUT R40, R66, 0xffff0000, RZ, 0xc0, !PT ;  /* 0xffff000042287812 */ /* 0x000fe200078ec0ff */
[----:B------:R-:W-:Y:S01]  /*8560*/  FFMA R20, R41, R42, R20 ;  /* 0x0000002a29147223 */ /* 0x000fe20000000014 */
[----:B------:R-:W-:Y:S01]  /*8570*/  LOP3.LUT R42, R67, 0xffff0000, RZ, 0xc0, !PT ;  /* 0xffff0000432a7812 */ /* 0x000fe200078ec0ff */
[C---:B------:R-:W-:Y:S01]  /*8580*/  FMUL R21, R38.reuse, R25 ;  /* 0x0000001926157220 */ /* 0x040fe20000400000 */
[C---:B------:R-:W-:Y:S01]  /*8590*/  FMUL R22, R38.reuse, R26 ;  /* 0x0000001a26167220 */ /* 0x040fe20000400000 */
[C---:B------:R-:W-:Y:S01]  /*85a0*/  FMUL R27, R38.reuse, R27 ;  /* 0x0000001b261b7220 */ /* 0x040fe20000400000 */
[----:B------:R-:W-:Y:S01]  /*85b0*/  FMUL R24, R38, R28 ;  /* 0x0000001c26187220 */ /* 0x000fe20000400000 */
        /* <DEDUP_REMOVED lines=8> */
[----:B------:R-:W-:Y:S01]  /*8640*/  FFMA R24, R41, R40, R24 ;  /* 0x0000002829187223 */ /* 0x000fe20000000018 */
[----:B------:R-:W-:Y:S01]  /*8650*/  LOP3.LUT R40, R73, 0xffff0000, RZ, 0xc0, !PT ;  /* 0xffff000049287812 */ /* 0x000fe200078ec0ff */
[C---:B------:R-:W-:Y:S01]  /*8660*/  FFMA R25, R41.reuse, R42, R25 ;  /* 0x0000002a29197223 */ /* 0x040fe20000000019 */
[----:B------:R-:W-:Y:S01]  /*8670*/  FMUL R31, R38, R31 ;  /* 0x0000001f261f7220 */ /* 0x000fe20000400000 */
[C---:B------:R-:W-:Y:S01]  /*8680*/  FFMA R26, R41.reuse, R43, R26 ;  /* 0x0000002b291a7223 */ /* 0x040fe2000000001a */
[----:B------:R-:W-:Y:S01]  /*8690*/  SHF.L.U32 R43, R74, 0x10, RZ ;  /* 0x000000104a2b7819 */ /* 0x000fe200000006ff */
[----:B------:R-:W-:Y:S01]  /*86a0*/  FMUL R28, R38, R32 ;  /* 0x00000020261c7220 */ /* 0x000fe20000400000 */
[----:B------:R-:W-:Y:S01]  /*86b0*/  LOP3.LUT R42, R74, 0xffff0000, RZ, 0xc0, !PT ;  /* 0xffff00004a2a7812 */ /* 0x000fe200078ec0ff */
[C---:B------:R-:W-:Y:S01]  /*86c0*/  FMUL R29, R38.reuse, R33 ;  /* 0x00000021261d7220 */ /* 0x040fe20000400000 */
[C---:B------:R-:W-:Y:S01]  /*86d0*/  FMUL R30, R38.reuse, R34 ;  /* 0x00000022261e7220 */ /* 0x040fe20000400000 */
[----:B------:R-:W-:Y:S01]  /*86e0*/  FFMA R31, R41, R40, R31 ;  /* 0x00000028291f7223 */ /* 0x000fe2000000001f */
[----:B------:R-:W-:Y:S01]  /*86f0*/  FMUL R35, R38, R35 ;  /* 0x0000002326237220 */ /* 0x000fe20000400000 */
[----:B-1----:R-:W-:Y:S01]  /*8700*/  F2FP.BF16.F32.PACK_AB R52, R17, R16 ;  /* 0x000000101134723e */ /* 0x002fe200000010ff */
[----:B------:R-:W-:Y:S01]  /*8710*/  FFMA R28, R41, R43, R28 ;  /* 0x0000002b291c7223 */ /* 0x000fe2000000001c */
[----:B------:R-:W-:Y:S01]  /*8720*/  F2FP.BF16.F32.PACK_AB R53, R23, R18 ;  /* 0x000000121735723e */ /* 0x000fe200000010ff */
[----:B------:R-:W-:Y:S01]  /*8730*/  FFMA R29, R41, R42, R29 ;  /* 0x0000002a291d7223 */ /* 0x000fe2000000001d */
[----:B------:R-:W-:Y:S01]  /*8740*/  F2FP.BF16.F32.PACK_AB R54, R21, R20 ;  /* 0x000000141536723e */ /* 0x000fe200000010ff */
[----:B------:R-:W-:Y:S01]  /*8750*/  FFMA R30, R41, R45, R30 ;  /* 0x0000002d291e7223 */ /* 0x000fe2000000001e */
[----:B------:R-:W-:Y:S01]  /*8760*/  F2FP.BF16.F32.PACK_AB R55, R27, R22 ;  /* 0x000000161b37723e */ /* 0x000fe200000010ff */
[----:B------:R-:W-:Y:S01]  /*8770*/  FFMA R35, R41, R44, R35 ;  /* 0x0000002c29237223 */ /* 0x000fe20000000023 */
[----:B------:R-:W-:Y:S02]  /*8780*/  F2FP.BF16.F32.PACK_AB R104, R25, R24 ;  /* 0x000000181968723e */ /* 0x000fe400000010ff */
[----:B------:R-:W-:Y:S01]  /*8790*/  F2FP.BF16.F32.PACK_AB R105, R31, R26 ;  /* 0x0000001a1f69723e */ /* 0x000fe200000010ff */
[----:B------:R3:W-:Y:S01]  /*87a0*/  STS.128 [R95+0x2020], R52 ;  /* 0x002020345f007388 */ /* 0x0007e20000000c00 */
        /* <DEDUP_REMOVED lines=8> */
[----:B-1----:R-:W1:Y:S02]  /*8830*/  FENCE.VIEW.ASYNC.S ;  /* 0x00000000000073c6 */ /* 0x002e640000000000 */
[----:B-1----:R-:W-:Y:S06]  /*8840*/  BAR.SYNC.DEFER_BLOCKING 0x1, 0x80 ;  /* 0x0042000000007b1d */ /* 0x002fec0000010000 */
[----:B------:R-:W-:Y:S05]  /*8850*/  @P0 BRA `(.L_x_139) ;  /* 0x0000000000380947 */ /* 0x000fea0003800000 */
[----:B------:R-:W-:Y:S02]  /*8860*/  UIADD3 UR4, UP0, UPT, UR62, 0x680, URZ ;  /* 0x000006803e047890 */ /* 0x000fe4000ff1e0ff */
[----:B------:R-:W-:Y:S02]  /*8870*/  UIADD3 UR13, UPT, UPT, UR49, 0x20, URZ ;  /* 0x00000020310d7890 */ /* 0x000fe4000fffe0ff */
[----:B------:R-:W-:Y:S02]  /*8880*/  UIADD3 UR12, UPT, UPT, UR43, 0x2400, URZ ;  /* 0x000024002b0c7890 */ /* 0x000fe4000fffe0ff */
[----:B------:R-:W-:Y:S01]  /*8890*/  UIADD3.X UR5, UPT, UPT, URZ, UR63, URZ, UP0, !UPT ;  /* 0x0000003fff057290 */ /* 0x000fe200087fe4ff */
[----:B------:R-:W-:Y:S01]  /*88a0*/  UMOV UR14, UR50 ;  /* 0x00000032000e7c82 */ /* 0x000fe20008000000 */
[----:B------:R-:W-:Y:S01]  /*88b0*/  UMOV UR15, UR36 ;  /* 0x00000024000f7c82 */ /* 0x000fe20008000000 */
[----:B------:R-:W-:Y:S02]  /*88c0*/  UIADD3 UR9, UPT, UPT, UR49, 0xa0, URZ ;  /* 0x000000a031097890 */ /* 0x000fe4000fffe0ff */
[----:B------:R-:W-:Y:S01]  /*88d0*/  UIADD3 UR8, UPT, UPT, UR43, 0x3400, URZ ;  /* 0x000034002b087890 */ /* 0x000fe2000fffe0ff */
[----:B------:R-:W-:Y:S03]  /*88e0*/  UMOV UR10, UR50 ;  /* 0x00000032000a7c82 */ /* 0x000fe60008000000 */
[----:B------:R1:W-:Y:S01]  /*88f0*/  UTMASTG.3D [UR12], [UR4] ;  /* 0x0000000c040073b5 */ /* 0x0003e20008010000 */
[----:B------:R-:W-:Y:S04]  /*8900*/  UMOV UR11, UR36 ;  /* 0x00000024000b7c82 */ /* 0x000fe80008000000 */
[----:B------:R1:W-:Y:S01]  /*8910*/  UTMASTG.3D [UR8], [UR4] ;  /* 0x00000008040073b5 */ /* 0x0003e20008010000 */
[----:B------:R0:W-:Y:S01]  /*8920*/  UTMACMDFLUSH ;  /* 0x00000000000079b7 */ /* 0x0001e20000000000 */
[----:B-1----:R-:W-:Y:S04]  /*8930*/  DEPBAR.LE SB0, 0x1 ;  /* 0x000080400000791a */ /* 0x002fe80000000000 */
.L_x_139:
[----:B------:R-:W-:Y:S05]  /*8940*/  BSYNC.RECONVERGENT B0 ;  /* 0x0000000000007941 */ /* 0x000fea0003800200 */
.L_x_138:
[----:B------:R-:W-:Y:S01]  /*8950*/  BAR.SYNC.DEFER_BLOCKING 0x1, 0x80 ;  /* 0x0042000000007b1d */ /* 0x000fe20000010000 */
[----:B------:R-:W-:Y:S04]  /*8960*/  UIADD3 UR4, UPT, UPT, UR46, 0x1, URZ ;  /* 0x000000012e047890 */ /* 0x000fe8000fffe0ff */
[----:B------:R-:W-:Y:S04]  /*8970*/  UISETP.NE.AND UP0, UPT, UR4, 0x4, UPT ;  /* 0x000000040400788c */ /* 0x000fe8000bf05270 */
[----:B------:R-:W-:Y:S01]  /*8980*/  USEL UR44, UR4, URZ, UP0 ;  /* 0x000000ff042c7287 */ /* 0x000fe20008000000 */
[----:B------:R1:W-:Y:S01]  /*8990*/  @P6 SYNCS.ARRIVE.TRANS64.RED.A1T0 RZ, [R61+URZ], RZ ;  /* 0x000000ff3dff69a7 */ /* 0x0003e200081004ff */
[----:B------:R-:W-:Y:S01]  /*89a0*/  BSSY B1, `(.L_x_140) ;  /* 0x0000017000017945 */ /* 0x000fe20003800000 */
[----:B------:R-:W4:Y:S02]  /*89b0*/  @P6 SYNCS.PHASECHK.TRANS64.TRYWAIT P0, [R62+URZ+0x100], R63 ;  /* 0x0001003f3e0065a7 */ /* 0x000f2400080011ff */
[----:B----4-:R-:W-:Y:S01]  /*89c0*/  @P6 SEL R47, RZ, 0x1, !P0 ;  /* 0x00000001ff2f6807 */ /* 0x010fe20004000000 */
[----:B-1----:R-:W-:Y:S06]  /*89d0*/  @!P6 BRA `(.L_x_141) ;  /* 0x00000000004ce947 */ /* 0x002fec0003800000 */
        /* <DEDUP_REMOVED lines=9> */
[----:B------:R-:W-:Y:S04]  /*8a70*/  SHF.L.U32 R5, R94, 0x1f, RZ ;  /* 0x0000001f5e057819 */ /* 0x000fe800000006ff */
[----:B------:R-:W1:Y:S02]  /*8a80*/  SYNCS.PHASECHK.TRANS64.TRYWAIT P0, [R62+URZ+0x100], R5 ;  /* 0x000100053e0075a7 */ /* 0x000e6400080011ff */
[----:B-1----:R-:W-:Y:S05]  /*8a90*/  @!P0 BRA `(.L_x_144) ;  /* 0x0000002c00088947 */ /* 0x002fea0003800000 */
.L_x_143:
[----:B------:R-:W-:Y:S05]  /*8aa0*/  BSYNC B0 ;  /* 0x0000000000007941 */ /* 0x000fea0003800000 */
.L_x_142:
[----:B------:R-:W-:Y:S02]  /*8ab0*/  ISETP.NE.AND P0, PT, R60, RZ, PT ;  /* 0x000000ff3c00720c */ /* 0x000fe40003f05270 */
[----:B------:R-:W-:Y:S11]  /*8ac0*/  IADD3 R46, PT, PT, R46, 0x1, RZ ;  /* 0x000000012e2e7810 */ /* 0x000ff60007ffe0ff */
[----:B------:R4:W1:Y:S04]  /*8ad0*/  @P0 LDS.128 R48, [R4] ;  /* 0x0000000004300984 */ /* 0x0008680000000c00 */
[----:B------:R4:W1:Y:S04]  /*8ae0*/  @P0 LDS.128 R56, [R3+0x10] ;  /* 0x0000100003380984 */ /* 0x0008680000000c00 */
[----:B------:R4:W1:Y:S04]  /*8af0*/  @P0 LDS.128 R64, [R2+0x20] ;  /* 0x0000200002400984 */ /* 0x0008680000000c00 */
[----:B------:R4:W1:Y:S02]  /*8b00*/  @P0 LDS.128 R72, [R0+0x30] ;  /* 0x0000300000480984 */ /* 0x0008640000000c00 */
.L_x_141:
[----:B------:R-:W-:Y:S05]  /*8b10*/  BSYNC B1 ;  /* 0x0000000000017941 */ /* 0x000fea0003800000 */
.L_x_140:
[----:B----4-:R-:W-:Y:S05]  /*8b20*/  VIADD R0, R39, 0x40 ;  /* 0x0000004027007836 */ /* 0x010fea0000000000 */
[----:B------:R-:W-:Y:S04]  /*8b30*/  SHF.R.U32.HI R0, RZ, 0x15, R0 ;  /* 0x00000015ff007819 */ /* 0x000fe80000011600 */
[----:B------:R-:W-:Y:S11]  /*8b40*/  LOP3.LUT P0, RZ, R0, 0x3, R85, 0x48, !PT ;  /* 0x0000000300ff7812 */ /* 0x000ff60007804855 */
[----:B------:R-:W-:Y:S02]  /*8b50*/  @!UPT UIADD3 URZ, UPT, UPT, URZ, URZ, URZ ;  /* 0x000000fffffff290 */ /* 0x000fe4000fffe0ff */
[----:B------:R-:W-:Y:S05]  /*8b60*/  @!P0 BRA `(.L_x_145) ;  /* 0x0000000000408947 */ /* 0x000fea0003800000 */
[----:B------:R-:W1:Y:S01]  /*8b70*/  LDCU.64 UR8, c[0x4][0x70] ;  /* 0x01000e00ff0877ac */ /* 0x000e620008000a00 */
[----:B------:R-:W-:Y:S01]  /*8b80*/  MOV R3, 0x0 ;  /* 0x0000000000037802 */ /* 0x000fe20000000f00 */
[----:B------:R-:W-:Y:S02]  /*8b90*/  HFMA2 R12, -RZ, RZ, 0, 5.9604644775390625e-08 ;  /* 0x00000001ff0c7431 */ /* 0x000fe400000001ff */
[----:B------:R-:W-:Y:S02]  /*8ba0*/  IMAD.MOV.U32 R8, RZ, RZ, 0x192 ;  /* 0x00000192ff087424 */ /* 0x000fe400078e00ff */
[----:B------:R-:W-:Y:S01]  /*8bb0*/  IMAD.MOV.U32 R13, RZ, RZ, RZ ;  /* 0x000000ffff0d7224 */ /* 0x000fe200078e00ff */
[----:B------:R-:W4:Y:S01]  /*8bc0*/  LDCU.64 UR6, c[0x4][0x78] ;  /* 0x01000f00ff0677ac */ /* 0x000f220008000a00 */
[----:B------:R-:W2:Y:S01]  /*8bd0*/  LDC.64 R2, c[0x4][R3] ;  /* 0x0100000003027b82 */ /* 0x000ea20000000a00 */
[----:B------:R-:W5:Y:S01]  /*8be0*/  LDCU.64 UR4, c[0x4][0x10] ;  /* 0x01000200ff0477ac */ /* 0x000f620008000a00 */
[----:B-1----:R-:W-:Y:S01]  /*8bf0*/  MOV R5, UR9 ;  /* 0x0000000900057c02 */ /* 0x002fe20008000f00 */
[----:B------:R-:W-:Y:S01]  /*8c00*/  IMAD.U32 R4, RZ, RZ, UR8 ;  /* 0x00000008ff047e24 */ /* 0x000fe2000f8e00ff */
[----:B----4-:R-:W-:Y:S01]  /*8c10*/  MOV R7, UR7 ;  /* 0x0000000700077c02 */ /* 0x010fe20008000f00 */
[----:B------:R-:W-:Y:S01]  /*8c20*/  IMAD.U32 R6, RZ, RZ, UR6 ;  /* 0x00000006ff067e24 */ /* 0x000fe2000f8e00ff */
[----:B-----5:R-:W-:Y:S01]  /*8c30*/  MOV R11, UR5 ;  /* 0x00000005000b7c02 */ /* 0x020fe20008000f00 */
[----:B------:R-:W-:Y:S02]  /*8c40*/  IMAD.U32 R10, RZ, RZ, UR4 ;  /* 0x00000004ff0a7e24 */ /* 0x000fe4000f8e00ff */
[----:B------:R-:W-:Y:S07]  /*8c50*/  LEPC R20, `(.L_x_145) ;  /* 0x000000001014794e */ /* 0x000fee0000000000 */
[----:B--23--:R-:W-:Y:S05]  /*8c60*/  CALL.ABS.NOINC R2 ;  /* 0x0000000002007343 */ /* 0x00cfea0003c00000 */
.L_x_145:
[C---:B-1----:R-:W-:Y:S01]  /*8c70*/  SHF.L.U32 R40, R48.reuse, 0x10, RZ ;  /* 0x0000001030287819 */ /* 0x042fe200000006ff */
[----:B------:R-:W-:Y:S05]  /*8c80*/  WARPSYNC.ALL ;  /* 0x0000000000007948 */ /* 0x000fea0003800000 */
[----:B------:R-:W-:Y:S01]  /*8c90*/  R2UR UR4, R39 ;  /* 0x00000000270472ca */ /* 0x000fe200000e0000 */
[----:B------:R-:W-:Y:S01]  /*8ca0*/  BSSY.RECONVERGENT B0, `(.L_x_146) ;  /* 0x0000093000007945 */ /* 0x000fe20003800200 */
[----:B------:R-:W-:Y:S02]  /*8cb0*/  LOP3.LUT R43, R48, 0xffff0000, RZ, 0xc0, !PT ;  /* 0xffff0000302b7812 */ /* 0x000fe400078ec0ff */
[----:B------:R-:W-:Y:S02]  /*8cc0*/  SHF.L.U32 R42, R49, 0x10, RZ ;  /* 0x00000010312a7819 */ /* 0x000fe400000006ff */
[C---:B------:R-:W-:Y:S02]  /*8cd0*/  SHF.L.U32 R45, R51.reuse, 0x10, RZ ;  /* 0x00000010332d7819 */ /* 0x040fe400000006ff */
[----:B------:R-:W-:Y:S02]  /*8ce0*/  LOP3.LUT R44, R51, 0xffff0000, RZ, 0xc0, !PT ;  /* 0xffff0000332c7812 */ /* 0x000fe400078ec0ff */
[----:B------:R-:W-:Y:S02]  /*8cf0*/  ISETP.NE.AND P6, PT, R100, RZ, PT ;  /* 0x000000ff6400720c */ /* 0x000fe40003fc5270 */
[----:B------:R-:W-:Y:S01]  /*8d00*/  ISETP.NE.AND P0, PT, R99, RZ, PT ;  /* 0x000000ff6300720c */ /* 0x000fe20003f05270 */
[----:B------:R-:W1:Y:S01]  /*8d10*/  LDTM.x32 R4, tmem[UR4+0x40] ;  /* 0x00004004000479ee */ /* 0x000e6200082c0000 */
[----:B------:R-:W-:Y:S02]  /*8d20*/  MOV R61, UR44 ;  /* 0x0000002c003d7c02 */ /* 0x000fe40008000f00 */
[----:B------:R-:W-:Y:S07]  /*8d30*/  LEA R62, R46, UR43, 0x3 ;  /* 0x0000002b2e3e7c11 */ /* 0x000fee000f8e18ff */
[----:B------:R-:W-:Y:S02]  /*8d40*/  @P6 LEA R61, R61, UR43, 0x3 ;  /* 0x0000002b3d3d6c11 */ /* 0x000fe4000f8e18ff */
[----:B------:R-:W-:Y:S02]  /*8d50*/  @P6 SHF.L.U32 R63, R94, 0x1f, RZ ;  /* 0x0000001f5e3f6819 */ /* 0x000fe400000006ff */
[----:B------:R-:W-:Y:S04]  /*8d60*/  @P6 IADD3 R61, PT, PT, R61, 0x120, RZ ;  /* 0x000001203d3d6810 */ /* 0x000fe80007ffe0ff */
[----:B------:R-:W-:Y:S01]  /*8d70*/  @P6 PRMT R61, R102, 0x654, R61 ;  /* 0x00000654663d6816 */ /* 0x000fe2000000003d */
[C---:B-1----:R-:W-:Y:S01]  /*8d80*/  FMUL R0, R38.reuse, R4 ;  /* 0x0000000426007220 */ /* 0x042fe20000400000 */
        /* <DEDUP_REMOVED lines=10> */
[----:B---3--:R-:W-:Y:S01]  /*8e30*/  F2FP.BF16.F32.PACK_AB R68, R2, R0 ;  /* 0x000000000244723e */ /* 0x008fe200000010ff */
[----:B------:R-:W-:Y:S01]  /*8e40*/  FMUL R5, R38, R9 ;  /* 0x0000000926057220 */ /* 0x000fe20000400000 */
[C---:B------:R-:W-:Y:S01]  /*8e50*/  FFMA R7, R41.reuse, R40, R7 ;  /* 0x0000002829077223 */ /* 0x040fe20000000007 */
[----:B------:R-:W-:Y:S01]  /*8e60*/  SHF.L.U32 R40, R56, 0x10, RZ ;  /* 0x0000001038287819 */ /* 0x000fe200000006ff */
[C---:B------:R-:W-:Y:S01]  /*8e70*/  FMUL R6, R38.reuse, R10 ;  /* 0x0000000a26067220 */ /* 0x040fe20000400000 */
[C---:B------:R-:W-:Y:S01]  /*8e80*/  FMUL R11, R38.reuse, R11 ;  /* 0x0000000b260b7220 */ /* 0x040fe20000400000 */
[----:B------:R-:W-:Y:S01]  /*8e90*/  FFMA R4, R41, R43, R4 ;  /* 0x0000002b29047223 */ /* 0x000fe20000000004 */
[----:B------:R-:W-:Y:S01]  /*8ea0*/  SHF.L.U32 R43, R57, 0x10, RZ ;  /* 0x00000010392b7819 */ /* 0x000fe200000006ff */
[----:B------:R-:W-:Y:S01]  /*8eb0*/  FMUL R8, R38, R12 ;  /* 0x0000000c26087220 */ /* 0x000fe20000400000 */
[----:B------:R-:W-:Y:S01]  /*8ec0*/  F2FP.BF16.F32.PACK_AB R69, R7, R3 ;  /* 0x000000030745723e */ /* 0x000fe200000010ff */
[C---:B------:R-:W-:Y:S01]  /*8ed0*/  FFMA R5, R41.reuse, R42, R5 ;  /* 0x0000002a29057223 */ /* 0x040fe20000000005 */
[----:B------:R-:W-:Y:S01]  /*8ee0*/  LOP3.LUT R42, R56, 0xffff0000, RZ, 0xc0, !PT ;  /* 0xffff0000382a7812 */ /* 0x000fe200078ec0ff */
[----:B------:R-:W-:Y:S01]  /*8ef0*/  FFMA R6, R41, R45, R6 ;  /* 0x0000002d29067223 */ /* 0x000fe20000000006 */
[----:B------:R-:W-:Y:S01]  /*8f00*/  SHF.L.U32 R45, R65, 0x10, RZ ;  /* 0x00000010412d7819 */ /* 0x000fe200000006ff */
[----:B------:R-:W-:Y:S01]  /*8f10*/  FFMA R11, R41, R44, R11 ;  /* 0x0000002c290b7223 */ /* 0x000fe2000000000b */
[----:B------:R-:W-:Y:S01]  /*8f20*/  F2FP.BF16.F32.PACK_AB R70, R5, R4 ;  /* 0x000000040546723e */ /* 0x000fe200000010ff */
[----:B------:R-:W-:Y:S01]  /*8f30*/  FFMA R8, R41, R40, R8 ;  /* 0x0000002829087223 */ /* 0x000fe20000000008 */
[----:B------:R-:W-:Y:S01]  /*8f40*/  LOP3.LUT R40, R57, 0xffff0000, RZ, 0xc0, !PT ;  /* 0xffff000039287812 */ /* 0x000fe200078ec0ff */
[C---:B------:R-:W-:Y:S01]  /*8f50*/  FMUL R9, R38.reuse, R13 ;  /* 0x0000000d26097220 */ /* 0x040fe20000400000 */
[----:B------:R-:W-:Y:S01]  /*8f60*/  F2FP.BF16.F32.PACK_AB R71, R11, R6 ;  /* 0x000000060b47723e */ /* 0x000fe200000010ff */
[C---:B------:R-:W-:Y:S01]  /*8f70*/  FMUL R10, R38.reuse, R14 ;  /* 0x0000000e260a7220 */ /* 0x040fe20000400000 */
[----:B------:R-:W-:Y:S01]  /*8f80*/  LOP3.LUT R44, R75, 0xffff0000, RZ, 0xc0, !PT ;  /* 0xffff00004b2c7812 */ /* 0x000fe200078ec0ff */
[----:B------:R-:W-:Y:S01]  /*8f90*/  FMUL R15, R38, R15 ;  /* 0x0000000f260f7220 */ /* 0x000fe20000400000 */
        /* <DEDUP_REMOVED lines=8> */
[----:B------:R-:W-:Y:S01]  /*9020*/  FMUL R13, R38, R17 ;  /* 0x00000011260d7220 */ /* 0x000fe20000400000 */
[----:B------:R-:W-:Y:S01]  /*9030*/  F2FP.BF16.F32.PACK_AB R53, R15, R10 ;  /* 0x0000000a0f35723e */ /* 0x000fe200000010ff */
[C---:B------:R-:W-:Y:S01]  /*9040*/  FFMA R12, R41.reuse, R42, R12 ;  /* 0x0000002a290c7223 */ /* 0x040fe2000000000c */
[----:B------:R-:W-:Y:S01]  /*9050*/  LOP3.LUT R42, R64, 0xffff0000, RZ, 0xc0, !PT ;  /* 0xffff0000402a7812 */ /* 0x000fe200078ec0ff */
[C---:B------:R-:W-:Y:S01]  /*9060*/  FMUL R14, R38.reuse, R18 ;  /* 0x00000012260e7220 */ /* 0x040fe20000400000 */
[----:B------:R-:W-:Y:S01]  /*9070*/  FFMA R13, R41, R40, R13 ;  /* 0x00000028290d7223 */ /* 0x000fe2000000000d */
[----:B------:R-:W-:Y:S01]  /*9080*/  LOP3.LUT R40, R59, 0xffff0000, RZ, 0xc0, !PT ;  /* 0xffff00003b287812 */ /* 0x000fe200078ec0ff */
[----:B------:R1:W-:Y:S01]  /*9090*/  STS.128 [R97+0x4000], R68 ;  /* 0x0040004461007388 */ /* 0x0003e20000000c00 */
[----:B------:R-:W-:Y:S01]  /*90a0*/  FMUL R19, R38, R19 ;  /* 0x0000001326137220 */ /* 0x000fe20000400000 */
[----:B------:R-:W-:Y:S01]  /*90b0*/  FFMA R14, R41, R43, R14 ;  /* 0x0000002b290e7223 */ /* 0x000fe2000000000e */
[----:B------:R-:W-:Y:S01]  /*90c0*/  SHF.L.U32 R43, R64, 0x10, RZ ;  /* 0x00000010402b7819 */ /* 0x000fe200000006ff */
[C---:B------:R-:W-:Y:S01]  /*90d0*/  FMUL R16, R38.reuse, R20 ;  /* 0x0000001426107220 */ /* 0x040fe20000400000 */
        /* <DEDUP_REMOVED lines=18> */
[C---:B------:R-:W-:Y:S01]  /*9200*/  FMUL R22, R38.reuse, R26 ;  /* 0x0000001a26167220 */ /* 0x040fe20000400000 */
[----:B------:R-:W-:Y:S01]  /*9210*/  FMUL R27, R38, R27 ;  /* 0x0000001b261b7220 */ /* 0x000fe20000400000 */
[----:B------:R-:W-:Y:S01]  /*9220*/  FFMA R20, R41, R43, R20 ;  /* 0x0000002b29147223 */ /* 0x000fe20000000014 */
[----:B------:R-:W-:Y:S01]  /*9230*/  SHF.L.U32 R43, R73, 0x10, RZ ;  /* 0x00000010492b7819 */ /* 0x000fe200000006ff */
[C---:B------:R-:W-:Y:S01]  /*9240*/  FFMA R21, R41.reuse, R40, R21 ;  /* 0x0000002829157223 */ /* 0x040fe20000000015 */
[C---:B------:R-:W-:Y:S01]  /*9250*/  FFMA R22, R41.reuse, R45, R22 ;  /* 0x0000002d29167223 */ /* 0x040fe20000000016 */
[C---:B------:R-:W-:Y:S01]  /*9260*/  FFMA R27, R41.reuse, R42, R27 ;  /* 0x0000002a291b7223 */ /* 0x040fe2000000001b */
[----:B------:R-:W-:Y:S01]  /*9270*/  SHF.L.U32 R40, R72, 0x10, RZ ;  /* 0x0000001048287819 */ /* 0x000fe200000006ff */
[----:B------:R-:W-:Y:S01]  /*9280*/  FMUL R24, R38, R28 ;  /* 0x0000001c26187220 */ /* 0x000fe20000400000 */
[----:B------:R-:W-:Y:S01]  /*9290*/  LOP3.LUT R42, R72, 0xffff0000, RZ, 0xc0, !PT ;  /* 0xffff0000482a7812 */ /* 0x000fe200078ec0ff */
[C---:B------:R-:W-:Y:S01]  /*92a0*/  FMUL R25, R38.reuse, R29 ;  /* 0x0000001d26197220 */ /* 0x040fe20000400000 */
[C---:B------:R-:W-:Y:S01]  /*92b0*/  FMUL R26, R38.reuse, R30 ;  /* 0x0000001e261a7220 */ /* 0x040fe20000400000 */
[----:B------:R-:W-:Y:S01]  /*92c0*/  FFMA R24, R41, R40, R24 ;  /* 0x0000002829187223 */ /* 0x000fe20000000018 */
[----:B------:R-:W-:Y:S01]  /*92d0*/  LOP3.LUT R40, R73, 0xffff0000, RZ, 0xc0, !PT ;  /* 0xffff000049287812 */ /* 0x000fe200078ec0ff */
[C---:B------:R-:W-:Y:S01]  /*92e0*/  FFMA R25, R41.reuse, R42, R25 ;  /* 0x0000002a29197223 */ /* 0x040fe20000000019 */
        /* <DEDUP_REMOVED lines=46> */
.L_x_147:
[----:B------:R-:W-:Y:S05]  /*95d0*/  BSYNC.RECONVERGENT B0 ;  /* 0x0000000000007941 */ /* 0x000fea0003800200 */
.L_x_146:
        /* <DEDUP_REMOVED lines=21> */
.L_x_151:
[----:B------:R-:W-:Y:S05]  /*9730*/  BSYNC B0 ;  /* 0x0000000000007941 */ /* 0x000fea0003800000 */
.L_x_150:
[----:B------:R-:W-:Y:S11]  /*9740*/  ISETP.NE.AND P0, PT, R60, RZ, PT ;  /* 0x000000ff3c00720c */ /* 0x000ff60003f05270 */
[----:B------:R-:W-:Y:S02]  /*9750*/  @!UPT UIADD3 URZ, UPT, UPT, URZ, URZ, URZ ;  /* 0x000000fffffff290 */ /* 0x000fe4000fffe0ff */
[----:B------:R4:W1:Y:S04]  /*9760*/  @P0 LDS.128 R48, [R3] ;  /* 0x0000000003300984 */ /* 0x0008680000000c00 */
[----:B------:R4:W1:Y:S04]  /*9770*/  @P0 LDS.128 R56, [R2+0x10] ;  /* 0x0000100002380984 */ /* 0x0008680000000c00 */
[----:B------:R4:W1:Y:S04]  /*9780*/  @P0 LDS.128 R64, [R0+0x20] ;  /* 0x0000200000400984 */ /* 0x0008680000000c00 */
[----:B------:R4:W1:Y:S02]  /*9790*/  @P0 LDS.128 R72, [R46+0x30] ;  /* 0x000030002e480984 */ /* 0x0008640000000c00 */
.L_x_149:
[----:B------:R-:W-:Y:S05]  /*97a0*/  BSYNC B1 ;  /* 0x0000000000017941 */ /* 0x000fea0003800000 */
.L_x_148:
        /* <DEDUP_REMOVED lines=21> */
.L_x_153:
[----:B------:R-:W-:Y:S01]  /*9900*/  ISETP.NE.AND P0, PT, R99, RZ, PT ;  /* 0x000000ff6300720c */ /* 0x000fe20003f05270 */
[----:B------:R-:W-:Y:S05]  /*9910*/  WARPSYNC.ALL ;  /* 0x0000000000007948 */ /* 0x000fea0003800000 */
[----:B------:R-:W-:Y:S01]  /*9920*/  R2UR UR4, R39 ;  /* 0x00000000270472ca */ /* 0x000fe200000e0000 */
[----:B------:R-:W-:Y:S01]  /*9930*/  BSSY.RECONVERGENT B0, `(.L_x_154) ;  /* 0x0000090000007945 */ /* 0x000fe20003800200 */
[C---:B-1----:R-:W-:Y:S02]  /*9940*/  SHF.L.U32 R40, R48.reuse, 0x10, RZ ;  /* 0x0000001030287819 */ /* 0x042fe400000006ff */
[----:B------:R-:W-:Y:S02]  /*9950*/  LOP3.LUT R42, R48, 0xffff0000, RZ, 0xc0, !PT ;  /* 0xffff0000302a7812 */ /* 0x000fe400078ec0ff */
[C---:B------:R-:W-:Y:S02]  /*9960*/  SHF.L.U32 R43, R49.reuse, 0x10, RZ ;  /* 0x00000010312b7819 */ /* 0x040fe400000006ff */
[----:B------:R-:W-:Y:S02]  /*9970*/  LOP3.LUT R44, R49, 0xffff0000, RZ, 0xc0, !PT ;  /* 0xffff0000312c7812 */ /* 0x000fe400078ec0ff */
[C---:B------:R-:W-:Y:S02]  /*9980*/  SHF.L.U32 R45, R50.reuse, 0x10, RZ ;  /* 0x00000010322d7819 */ /* 0x040fe400000006ff */
[----:B------:R-:W-:Y:S01]  /*9990*/  LOP3.LUT R46, R50, 0xffff0000, RZ, 0xc0, !PT ;  /* 0xffff0000322e7812 */ /* 0x000fe200078ec0ff */
[----:B------:R-:W1:Y:S01]  /*99a0*/  LDTM.x32 R4, tmem[UR4+0x60] ;  /* 0x00006004000479ee */ /* 0x000e6200082c0000 */
[C---:B------:R-:W-:Y:S01]  /*99b0*/  SHF.L.U32 R47, R51.reuse, 0x10, RZ ;  /* 0x00000010332f7819 */ /* 0x040fe200000006ff */
[----:B------:R-:W-:Y:S01]  /*99c0*/  NOP ;  /* 0x0000000000007918 */ /* 0x000fe20000000000 */
[----:B------:R-:W-:Y:S02]  /*99d0*/  LOP3.LUT R48, R51, 0xffff0000, RZ, 0xc0, !PT ;  /* 0xffff000033307812 */ /* 0x000fe400078ec0ff */
[C---:B------:R-:W-:Y:S02]  /*99e0*/  SHF.L.U32 R49, R56.reuse, 0x10, RZ ;  /* 0x0000001038317819 */ /* 0x040fe400000006ff */
[----:B------:R-:W-:Y:S02]  /*99f0*/  LOP3.LUT R51, R56, 0xffff0000, RZ, 0xc0, !PT ;  /* 0xffff000038337812 */ /* 0x000fe400078ec0ff */
[C---:B------:R-:W-:Y:S02]  /*9a00*/  SHF.L.U32 R50, R57.reuse, 0x10, RZ ;  /* 0x0000001039327819 */ /* 0x040fe400000006ff */
[----:B---3--:R-:W-:Y:S02]  /*9a10*/  LOP3.LUT R52, R57, 0xffff0000, RZ, 0xc0, !PT ;  /* 0xffff000039347812 */ /* 0x008fe400078ec0ff */
[C---:B------:R-:W-:Y:S02]  /*9a20*/  SHF.L.U32 R53, R58.reuse, 0x10, RZ ;  /* 0x000000103a357819 */ /* 0x040fe400000006ff */
[----:B------:R-:W-:Y:S02]  /*9a30*/  LOP3.LUT R54, R58, 0xffff0000, RZ, 0xc0, !PT ;  /* 0xffff00003a367812 */ /* 0x000fe400078ec0ff */
[----:B------:R-:W-:Y:S02]  /*9a40*/  SHF.L.U32 R55, R59, 0x10, RZ ;  /* 0x000000103b377819 */ /* 0x000fe400000006ff */
[----:B------:R-:W-:Y:S02]  /*9a50*/  IADD3 R101, PT, PT, R101, 0x190, RZ ;  /* 0x0000019065657810 */ /* 0x000fe40007ffe0ff */
[----:B------:R-:W-:Y:S02]  /*9a60*/  LOP3.LUT R56, R59, 0xffff0000, RZ, 0xc0, !PT ;  /* 0xffff00003b387812 */ /* 0x000fe400078ec0ff */
[----:B------:R-:W-:Y:S01]  /*9a70*/  SHF.L.U32 R57, R64, 0x10, RZ ;  /* 0x0000001040397819 */ /* 0x000fe200000006ff */
[----:B-1----:R-:W-:Y:S01]  /*9a80*/  FMUL R4, R38, R4 ;  /* 0x0000000426047220 */ /* 0x002fe20000400000 */
[----:B------:R-:W-:Y:S01]  /*9a90*/  LOP3.LUT R58, R64, 0xffff0000, RZ, 0xc0, !PT ;  /* 0xffff0000403a7812 */ /* 0x000fe200078ec0ff */
[C---:B------:R-:W-:Y:S01]  /*9aa0*/  FMUL R5, R38.reuse, R5 ;  /* 0x0000000526057220 */ /* 0x040fe20000400000 */
[----:B------:R-:W-:Y:S01]  /*9ab0*/  LOP3.LUT R101, R101, 0xfefffff8, RZ, 0xc0, !PT ;  /* 0xfefffff865657812 */ /* 0x000fe200078ec0ff */
[C---:B------:R-:W-:Y:S01]  /*9ac0*/  FFMA R4, R41.reuse, R40, R4 ;  /* 0x0000002829047223 */ /* 0x040fe20000000004 */
[C---:B------:R-:W-:Y:S01]  /*9ad0*/  FMUL R6, R38.reuse, R6 ;  /* 0x0000000626067220 */ /* 0x040fe20000400000 */
[----:B------:R-:W-:Y:S01]  /*9ae0*/  FFMA R5, R41, R42, R5 ;  /* 0x0000002a29057223 */ /* 0x000fe20000000005 */
[----:B------:R-:W-:Y:S01]  /*9af0*/  SHF.L.U32 R59, R65, 0x10, RZ ;  /* 0x00000010413b7819 */ /* 0x000fe200000006ff */
[----:B------:R1:W-:Y:S01]  /*9b00*/  SYNCS.ARRIVE.TRANS64.RED.A1T0 RZ, [R101+URZ], RZ ;  /* 0x000000ff65ff79a7 */ /* 0x0003e200081004ff */
[----:B------:R-:W-:Y:S01]  /*9b10*/  FFMA R6, R41, R43, R6 ;  /* 0x0000002b29067223 */ /* 0x000fe20000000006 */
[C---:B------:R-:W-:Y:S01]  /*9b20*/  FMUL R7, R38.reuse, R7 ;  /* 0x0000000726077220 */ /* 0x040fe20000400000 */
[----:B------:R-:W-:Y:S01]  /*9b30*/  F2FP.BF16.F32.PACK_AB R104, R5, R4 ;  /* 0x000000040568723e */ /* 0x000fe200000010ff */
[C---:B------:R-:W-:Y:S01]  /*9b40*/  FMUL R8, R38.reuse, R8 ;  /* 0x0000000826087220 */ /* 0x040fe20000400000 */
[----:B------:R-:W-:Y:S01]  /*9b50*/  FMUL R9, R38, R9 ;  /* 0x0000000926097220 */ /* 0x000fe20000400000 */
[----:B------:R-:W-:Y:S01]  /*9b60*/  LOP3.LUT R60, R65, 0xffff0000, RZ, 0xc0, !PT ;  /* 0xffff0000413c7812 */ /* 0x000fe200078ec0ff */
[C---:B------:R-:W-:Y:S01]  /*9b70*/  FFMA R7, R41.reuse, R44, R7 ;  /* 0x0000002c29077223 */ /* 0x040fe20000000007 */
[C---:B------:R-:W-:Y:S01]  /*9b80*/  FFMA R8, R41.reuse, R45, R8 ;  /* 0x0000002d29087223 */ /* 0x040fe20000000008 */
[----:B------:R-:W-:Y:S01]  /*9b90*/  SHF.L.U32 R61, R66, 0x10, RZ ;  /* 0x00000010423d7819 */ /* 0x000fe200000006ff */
[----:B------:R-:W-:Y:S01]  /*9ba0*/  FFMA R9, R41, R46, R9 ;  /* 0x0000002e29097223 */ /* 0x000fe20000000009 */
[C---:B------:R-:W-:Y:S01]  /*9bb0*/  FMUL R10, R38.reuse, R10 ;  /* 0x0000000a260a7220 */ /* 0x040fe20000400000 */
[----:B------:R-:W-:Y:S01]  /*9bc0*/  F2FP.BF16.F32.PACK_AB R105, R7, R6 ;  /* 0x000000060769723e */ /* 0x000fe200000010ff */
[C---:B------:R-:W-:Y:S01]  /*9bd0*/  FMUL R11, R38.reuse, R11 ;  /* 0x0000000b260b7220 */ /* 0x040fe20000400000 */
[----:B------:R-:W-:Y:S01]  /*9be0*/  FMUL R0, R38, R12 ;  /* 0x0000000c26007220 */ /* 0x000fe20000400000 */
[----:B------:R-:W-:Y:S01]  /*9bf0*/  F2FP.BF16.F32.PACK_AB R106, R9, R8 ;  /* 0x00000008096a723e */ /* 0x000fe200000010ff */
[C---:B------:R-:W-:Y:S01]  /*9c00*/  FFMA R10, R41.reuse, R47, R10 ;  /* 0x0000002f290a7223 */ /* 0x040fe2000000000a */
[C---:B------:R-:W-:Y:S01]  /*9c10*/  FFMA R11, R41.reuse, R48, R11 ;  /* 0x00000030290b7223 */ /* 0x040fe2000000000b */
[----:B------:R-:W-:Y:S01]  /*9c20*/  LOP3.LUT R62, R66, 0xffff0000, RZ, 0xc0, !PT ;  /* 0xffff0000423e7812 */ /* 0x000fe200078ec0ff */
[----:B------:R-:W-:Y:S01]  /*9c30*/  FFMA R0, R41, R49, R0 ;  /* 0x0000003129007223 */ /* 0x000fe20000000000 */
[C---:B------:R-:W-:Y:S01]  /*9c40*/  FMUL R2, R38.reuse, R13 ;  /* 0x0000000d26027220 */ /* 0x040fe20000400000 */
[----:B------:R-:W-:Y:S01]  /*9c50*/  SHF.L.U32 R63, R67, 0x10, RZ ;  /* 0x00000010433f7819 */ /* 0x000fe200000006ff */
[C---:B------:R-:W-:Y:S01]  /*9c60*/  FMUL R3, R38.reuse, R14 ;  /* 0x0000000e26037220 */ /* 0x040fe20000400000 */
[----:B------:R-:W-:Y:S01]  /*9c70*/  F2FP.BF16.F32.PACK_AB R107, R11, R10 ;  /* 0x0000000a0b6b723e */ /* 0x000fe200000010ff */
[----:B------:R-:W-:Y:S01]  /*9c80*/  FFMA R2, R41, R51, R2 ;  /* 0x0000003329027223 */ /* 0x000fe20000000002 */
[C---:B------:R-:W-:Y:S01]  /*9c90*/  FMUL R15, R38.reuse, R15 ;  /* 0x0000000f260f7220 */ /* 0x040fe20000400000 */
[C---:B------:R-:W-:Y:S01]  /*9ca0*/  FMUL R12, R38.reuse, R16 ;  /* 0x00000010260c7220 */ /* 0x040fe20000400000 */
[----:B------:R-:W-:Y:S01]  /*9cb0*/  FMUL R13, R38, R17 ;  /* 0x00000011260d7220 */ /* 0x000fe20000400000 */
[----:B------:R1:W-:Y:S01]  /*9cc0*/  STS.128 [R97+0x6000], R104 ;  /* 0x0060006861007388 */ /* 0x0003e20000000c00 */
[----:B------:R-:W-:Y:S01]  /*9cd0*/  LOP3.LUT R64, R67, 0xffff0000, RZ, 0xc0, !PT ;  /* 0xffff000043407812 */ /* 0x000fe200078ec0ff */
[C---:B------:R-:W-:Y:S01]  /*9ce0*/  FFMA R3, R41.reuse, R50, R3 ;  /* 0x0000003229037223 */ /* 0x040fe20000000003 */
[----:B------:R-:W-:Y:S01]  /*9cf0*/  SHF.L.U32 R65, R72, 0x10, RZ ;  /* 0x0000001048417819 */ /* 0x000fe200000006ff */
[C---:B------:R-:W-:Y:S01]  /*9d00*/  FFMA R15, R41.reuse, R52, R15 ;  /* 0x00000034290f7223 */ /* 0x040fe2000000000f */
[----:B------:R-:W-:Y:S01]  /*9d10*/  F2FP.BF16.F32.PACK_AB R108, R2, R0 ;  /* 0x00000000026c723e */ /* 0x000fe200000010ff */
[C---:B------:R-:W-:Y:S01]  /*9d20*/  FFMA R12, R41.reuse, R53, R12 ;  /* 0x00000035290c7223 */ /* 0x040fe2000000000c */
[C---:B------:R-:W-:Y:S01]  /*9d30*/  FFMA R13, R41.reuse, R54, R13 ;  /* 0x00000036290d7223 */ /* 0x040fe2000000000d */
[C---:B------:R-:W-:Y:S01]  /*9d40*/  FMUL R14, R38.reuse, R18 ;  /* 0x00000012260e7220 */ /* 0x040fe20000400000 */
[C---:B------:R-:W-:Y:S01]  /*9d50*/  FMUL R19, R38.reuse, R19 ;  /* 0x0000001326137220 */ /* 0x040fe20000400000 */
[C---:B------:R-:W-:Y:S01]  /*9d60*/  FMUL R16, R38.reuse, R20 ;  /* 0x0000001426107220 */ /* 0x040fe20000400000 */
[C---:B------:R-:W-:Y:S01]  /*9d70*/  FMUL R17, R38.reuse, R21 ;  /* 0x0000001526117220 */ /* 0x040fe20000400000 */
[C---:B------:R-:W-:Y:S01]  /*9d80*/  FFMA R14, R41.reuse, R55, R14 ;  /* 0x00000037290e7223 */ /* 0x040fe2000000000e */
        /* <DEDUP_REMOVED lines=9> */
[----:B------:R-:W-:Y:S01]  /*9e20*/  FFMA R23, R41, R60, R23 ;  /* 0x0000003c29177223 */ /* 0x000fe20000000017 */
[C---:B------:R-:W-:Y:S01]  /*9e30*/  FMUL R27, R38.reuse, R27 ;  /* 0x0000001b261b7220 */ /* 0x040fe20000400000 */
[----:B------:R-:W-:Y:S01]  /*9e40*/  F2FP.BF16.F32.PACK_AB R109, R15, R3 ;  /* 0x000000030f6d723e */ /* 0x000fe200000010ff */
[----:B------:R-:W-:Y:S01]  /*9e50*/  FFMA R20, R41, R61, R20 ;  /* 0x0000003d29147223 */ /* 0x000fe20000000014 */
[----:B------:R-:W-:Y:S01]  /*9e60*/  F2FP.BF16.F32.PACK_AB R110, R13, R12 ;  /* 0x0000000c0d6e723e */ /* 0x000fe200000010ff */
[----:B------:R-:W-:Y:S01]  /*9e70*/  FMUL R24, R38, R28 ;  /* 0x0000001c26187220 */ /* 0x000fe20000400000 */
[----:B------:R-:W-:Y:S01]  /*9e80*/  F2FP.BF16.F32.PACK_AB R111, R19, R14 ;  /* 0x0000000e136f723e */ /* 0x000fe200000010ff */
[----:B------:R-:W-:Y:S01]  /*9e90*/  FFMA R21, R41, R62, R21 ;  /* 0x0000003e29157223 */ /* 0x000fe20000000015 */
[----:B------:R-:W-:Y:S01]  /*9ea0*/  LOP3.LUT R66, R72, 0xffff0000, RZ, 0xc0, !PT ;  /* 0xffff000048427812 */ /* 0x000fe200078ec0ff */
[C---:B------:R-:W-:Y:S01]  /*9eb0*/  FMUL R25, R38.reuse, R29 ;  /* 0x0000001d26197220 */ /* 0x040fe20000400000 */
[----:B------:R-:W-:Y:S01]  /*9ec0*/  SHF.L.U32 R67, R73, 0x10, RZ ;  /* 0x0000001049437819 */ /* 0x000fe200000006ff */
[----:B------:R1:W-:Y:S01]  /*9ed0*/  STS.128 [R96+0x6010], R108 ;  /* 0x0060106c60007388 */ /* 0x0003e20000000c00 */
[----:B------:R-:W-:Y:S01]  /*9ee0*/  FFMA R22, R41, R63, R22 ;  /* 0x0000003f29167223 */ /* 0x000fe20000000016 */
[----:B------:R-:W-:Y:S01]  /*9ef0*/  LOP3.LUT R68, R73, 0xffff0000, RZ, 0xc0, !PT ;  /* 0xffff000049447812 */ /* 0x000fe200078ec0ff */
[----:B------:R-:W-:Y:S01]  /*9f00*/  FMUL R26, R38, R30 ;  /* 0x0000001e261a7220 */ /* 0x000fe20000400000 */
[C---:B------:R-:W-:Y:S01]  /*9f10*/  FFMA R27, R41.reuse, R64, R27 ;  /* 0x00000040291b7223 */ /* 0x040fe2000000001b */
[----:B------:R-:W-:Y:S01]  /*9f20*/  SHF.L.U32 R69, R74, 0x10, RZ ;  /* 0x000000104a457819 */ /* 0x000fe200000006ff */
[----:B------:R-:W-:Y:S01]  /*9f30*/  FMUL R31, R38, R31 ;  /* 0x0000001f261f7220 */ /* 0x000fe20000400000 */
[C---:B------:R-:W-:Y:S01]  /*9f40*/  FFMA R24, R41.reuse, R65, R24 ;  /* 0x0000004129187223 */ /* 0x040fe20000000018 */
[----:B------:R-:W-:Y:S01]  /*9f50*/  LOP3.LUT R70, R74, 0xffff0000, RZ, 0xc0, !PT ;  /* 0xffff00004a467812 */ /* 0x000fe200078ec0ff */
[C---:B------:R-:W-:Y:S01]  /*9f60*/  FMUL R28, R38.reuse, R32 ;  /* 0x00000020261c7220 */ /* 0x040fe20000400000 */
[----:B------:R-:W-:Y:S01]  /*9f70*/  FFMA R25, R41, R66, R25 ;  /* 0x0000004229197223 */ /* 0x000fe20000000019 */
[----:B------:R-:W-:Y:S01]  /*9f80*/  SHF.L.U32 R71, R75, 0x10, RZ ;  /* 0x000000104b477819 */ /* 0x000fe200000006ff */
[C---:B------:R-:W-:Y:S01]  /*9f90*/  FMUL R29, R38.reuse, R33 ;  /* 0x00000021261d7220 */ /* 0x040fe20000400000 */
[----:B------:R-:W-:Y:S01]  /*9fa0*/  FFMA R26, R41, R67, R26 ;  /* 0x00000043291a7223 */ /* 0x000fe2000000001a */
[----:B------:R-:W-:Y:S01]  /*9fb0*/  LOP3.LUT R72, R75, 0xffff0000, RZ, 0xc0, !PT ;  /* 0xffff00004b487812 */ /* 0x000fe200078ec0ff */
        /* <DEDUP_REMOVED lines=38> */
[----:B---3--:R-:W-:Y:S04]  /*a220*/  DEPBAR.LE SB0, 0x1 ;  /* 0x000080400000791a */ /* 0x008fe80000000000 */
.L_x_155:
[----:B------:R-:W-:Y:S05]  /*a230*/  BSYNC.RECONVERGENT B0 ;  /* 0x0000000000007941 */ /* 0x000fea0003800200 */
.L_x_154:
[----:B------:R-:W-:Y:S01]  /*a240*/  BAR.SYNC.DEFER_BLOCKING 0x1, 0x80 ;  /* 0x0042000000007b1d */ /* 0x000fe20000010000 */
[----:B------:R-:W-:Y:S01]  /*a250*/  UISETP.NE.AND UP0, UPT, UR47, -0x4, UPT ;  /* 0xfffffffc2f00788c */ /* 0x000fe2000bf05270 */
[----:B------:R-:W-:Y:S08]  /*a260*/  IADD3 R0, PT, PT, R36, 0x1, RZ ;  /* 0x0000000124007810 */ /* 0x000ff00007ffe0ff */
[----:B------:R-:W-:Y:S05]  /*a270*/  BRA.U !UP0, `(.L_x_156) ;  /* 0x0000000108247547 */ /* 0x000fea000b800000 */
[----:B------:R-:W-:Y:S01]  /*a280*/  ISETP.NE.AND P0, PT, R100, RZ, PT ;  /* 0x000000ff6400720c */ /* 0x000fe20003f05270 */
[----:B------:R-:W-:Y:S01]  /*a290*/  IMAD.U32 R2, RZ, RZ, UR46 ;  /* 0x0000002eff027e24 */ /* 0x000fe2000f8e00ff */
[----:B------:R-:W-:Y:S04]  /*a2a0*/  UIADD3 UR4, UPT, UPT, UR46, 0x1, URZ ;  /* 0x000000012e047890 */ /* 0x000fe8000fffe0ff */
[----:B------:R-:W-:Y:S04]  /*a2b0*/  UISETP.NE.AND UP0, UPT, UR4, 0x4, UPT ;  /* 0x000000040400788c */ /* 0x000fe8000bf05270 */
[----:B------:R-:W-:Y:S03]  /*a2c0*/  USEL UR46, UR4, URZ, UP0 ;  /* 0x000000ff042e7287 */ /* 0x000fe60008000000 */
[----:B------:R-:W-:Y:S05]  /*a2d0*/  @P0 LEA R2, R2, UR43, 0x3 ;  /* 0x0000002b02020c11 */ /* 0x000fea000f8e18ff */
[----:B------:R-:W-:Y:S05]  /*a2e0*/  @P0 VIADD R3, R2, 0x120 ;  /* 0x0000012002030836 */ /* 0x000fea0000000000 */
[----:B------:R-:W-:Y:S04]  /*a2f0*/  @P0 PRMT R3, R102, 0x654, R3 ;  /* 0x0000065466030816 */ /* 0x000fe80000000003 */
[----:B------:R3:W-:Y:S03]  /*a300*/  @P0 SYNCS.ARRIVE.TRANS64.RED.A1T0 RZ, [R3+URZ], RZ ;  /* 0x000000ff03ff09a7 */ /* 0x0007e600081004ff */
.L_x_156:
[----:B------:R-:W-:Y:S01]  /*a310*/  R2UR UR5, R86 ;  /* 0x00000000560572ca */ /* 0x000fe200000e0000 */
[----:B------:R-:W-:Y:S01]  /*a320*/  UISETP.NE.AND UP0, UPT, UR61, URZ, UPT ;  /* 0x000000ff3d00728c */ /* 0x000fe2000bf05270 */
[----:B------:R-:W-:Y:S01]  /*a330*/  R2UR UR4, R87 ;  /* 0x00000000570472ca */ /* 0x000fe200000e0000 */
[----:B------:R-:W-:Y:S01]  /*a340*/  UIADD3 UR47, UPT, UPT, UR47, 0x4, URZ ;  /* 0x000000042f2f7890 */ /* 0x000fe2000fffe0ff */
[----:B------:R-:W-:Y:S01]  /*a350*/  ISETP.NE.AND P0, PT, R90, 0x2, PT ;  /* 0x000000025a00780c */ /* 0x000fe20003f05270 */
[----:B------:R-:W-:Y:S01]  /*a360*/  UMOV UR36, UR60 ;  /* 0x0000003c00247c82 */ /* 0x000fe20008000000 */
[----:B------:R-:W-:Y:S02]  /*a370*/  ISETP.NE.AND P1, PT, R0, 0x4, PT ;  /* 0x000000040000780c */ /* 0x000fe40003f25270 */
[----:B---3--:R-:W-:Y:S02]  /*a380*/  SEL R3, RZ, 0x1, P0 ;  /* 0x00000001ff037807 */ /* 0x008fe40000000000 */
[----:B------:R-:W-:Y:S02]  /*a390*/  SEL R2, RZ, 0x1, P1 ;  /* 0x00000001ff027807 */ /* 0x000fe40000800000 */
[----:B------:R-:W-:Y:S01]  /*a3a0*/  LOP3.LUT R92, R92, R3, RZ, 0x3c, !PT ;  /* 0x000000035c5c7212 */ /* 0x000fe200078e3cff */
[----:B------:R-:W-:Y:S01]  /*a3b0*/  UIADD3 UR32, UPT, UPT, UR37, UR5, URZ ;  /* 0x0000000525207290 */ /* 0x000fe2000fffe0ff */
[----:B------:R-:W-:Y:S01]  /*a3c0*/  LOP3.LUT R93, R93, R2, RZ, 0x3c, !PT ;  /* 0x000000025d5d7212 */ /* 0x000fe200078e3cff */
[----:B------:R-:W-:Y:S01]  /*a3d0*/  UIADD3 UR20, UPT, UPT, UR38, UR4, URZ ;  /* 0x0000000426147290 */ /* 0x000fe2000fffe0ff */
[----:B------:R-:W-:Y:S02]  /*a3e0*/  SEL R90, R90, RZ, P0 ;  /* 0x000000ff5a5a7207 */ /* 0x000fe40000000000 */
[----:B------:R-:W-:Y:S01]  /*a3f0*/  SEL R36, R0, RZ, P1 ;  /* 0x000000ff00247207 */ /* 0x000fe20000800000 */
[----:B------:R-:W-:Y:S08]  /*a400*/  BRA.U UP0, `(.L_x_157) ;  /* 0xffffffbd00c07547 */ /* 0x000ff0000b83ffff */
[----:B------:R-:W3:Y:S01]  /*a410*/  LDCU.64 UR4, c[0x0][0x888] ;  /* 0x00011100ff0477ac */ /* 0x000ee20008000a00 */
[----:B------:R-:W4:Y:S01]  /*a420*/  LDCU.64 UR6, c[0x0][0x890] ;  /* 0x00011200ff0677ac */ /* 0x000f220008000a00 */
[----:B---3--:R-:W-:Y:S02]  /*a430*/  ISETP.NE.U32.AND P2, PT, RZ, UR4, PT ;  /* 0x00000004ff007c0c */ /* 0x008fe4000bf45070 */
[----:B----4-:R-:W-:Y:S02]  /*a440*/  ISETP.NE.U32.AND P1, PT, RZ, UR6, PT ;  /* 0x00000006ff007c0c */ /* 0x010fe4000bf25070 */
[----:B------:R-:W-:Y:S02]  /*a450*/  ISETP.NE.AND.EX P2, PT, RZ, UR5, PT, P2 ;  /* 0x00000005ff007c0c */ /* 0x000fe4000bf45320 */
[----:B------:R-:W-:-:S13]  /*a460*/  ISETP.NE.AND.EX P0, PT, RZ, UR7, PT, P1 ;  /* 0x00000007ff007c0c */ /* 0x000fda000bf05310 */
[----:B------:R-:W-:Y:S05]  /*a470*/  @P2 BRA P0, `(.L_x_158) ;  /* 0x00000000003c2947 */ /* 0x000fea0000000000 */
[----:B------:R-:W-:-:S13]  /*a480*/  ISETP.NE.AND.EX P1, PT, RZ, UR7, PT, P1 ;  /* 0x00000007ff007c0c */ /* 0x000fda000bf25310 */
[----:B------:R-:W-:Y:S05]  /*a490*/  @P1 BRA `(.L_x_159) ;  /* 0x00000000000c1947 */ /* 0x000fea0003800000 */
[----:B------:R-:W-:-:S13]  /*a4a0*/  FSETP.NEU.AND P0, PT, R41, RZ, PT ;  /* 0x000000ff2900720b */ /* 0x000fda0003f0d000 */
[----:B------:R-:W-:Y:S05]  /*a4b0*/  @!P0 EXIT ;  /* 0x000000000000894d */ /* 0x000fea0003800000 */
[----:B------:R-:W-:Y:S05]  /*a4c0*/  BRA `(.L_x_158) ;  /* 0x0000000000287947 */ /* 0x000fea0003800000 */
.L_x_159:
[----:B------:R-:W-:Y:S01]  /*a4d0*/  ISETP.NE.AND P0, PT, R89, RZ, PT ;  /* 0x000000ff5900720c */ /* 0x000fe20003f05270 */
[----:B------:R-:W-:-:S12]  /*a4e0*/  BSSY.RECONVERGENT B0, `(.L_x_158) ;  /* 0x0000008000007945 */ /* 0x000fd80003800200 */
[----:B------:R-:W-:Y:S05]  /*a4f0*/  @P0 BRA `(.L_x_160) ;  /* 0x0000000000100947 */ /* 0x000fea0003800000 */
[----:B------:R-:W-:-:S04]  /*a500*/  ISETP.NE.U32.AND P0, PT, RZ, UR4, PT ;  /* 0x00000004ff007c0c */ /* 0x000fc8000bf05070 */
[----:B------:R-:W-:-:S13]  /*a510*/  ISETP.NE.AND.EX P0, PT, RZ, UR5, PT, P0 ;  /* 0x00000005ff007c0c */ /* 0x000fda000bf05300 */
[----:B------:R-:W-:Y:S05]  /*a520*/  @!P0 EXIT ;  /* 0x000000000000894d */ /* 0x000fea0003800000 */
[----:B------:R-:W-:Y:S05]  /*a530*/  BRA `(.L_x_161) ;  /* 0x0000000000087947 */ /* 0x000fea0003800000 */
.L_x_160:
[----:B------:R-:W-:-:S13]  /*a540*/  FSETP.NEU.AND P0, PT, R41, RZ, PT ;  /* 0x000000ff2900720b */ /* 0x000fda0003f0d000 */
[----:B------:R-:W-:Y:S05]  /*a550*/  @!P0 EXIT ;  /* 0x000000000000894d */ /* 0x000fea0003800000 */
.L_x_161:
[----:B------:R-:W-:Y:S05]  /*a560*/  BSYNC.RECONVERGENT B0 ;  /* 0x0000000000007941 */ /* 0x000fea0003800200 */
.L_x_158:
[----:B------:R-:W3:Y:S01]  /*a570*/  S2UR UR7, SR_CgaCtaId ;  /* 0x00000000000779c3 */ /* 0x000ee20000008800 */
[----:B------:R-:W-:Y:S01]  /*a580*/  ULEA UR6, UR46, UR43, 0x3 ;  /* 0x0000002b2e067291 */ /* 0x000fe2000f8e18ff */
[----:B------:R-:W-:-:S04]  /*a590*/  DEPBAR.LE SB0, 0x0 ;  /* 0x000080000000791a */ /* 0x000fc80000000000 */
[----:B------:R-:W-:-:S04]  /*a5a0*/  UIADD3 UR6, UPT, UPT, UR6, 0x120, URZ ;  /* 0x0000012006067890 */ /* 0x000fc8000fffe0ff */
[----:B---3--:R-:W-:-:S09]  /*a5b0*/  UPRMT UR6, UR7, 0x654, UR6 ;  /* 0x0000065407067896 */ /* 0x008fd20008000006 */
[----:B------:R-:W-:Y:S01]  /*a5c0*/  SYNCS.ARRIVE.TRANS64.RED.A1T0 RZ, [UR6], RZ ;  /* 0x000000ffffff79a7 */ /* 0x000fe20008100406 */
[----:B------:R-:W-:Y:S05]  /*a5d0*/  EXIT ;  /* 0x000000000000794d */ /* 0x000fea0003800000 */
.L_x_25:
[----:B-1----:R1:W2:Y:S02]  /*a5e0*/  SYNCS.PHASECHK.TRANS64.TRYWAIT P0, [R0+URZ+0x1c0], R3 ;  /* 0x0001c003000075a7 */ /* 0x0022a400080011ff */
[----:B--2---:R-:W-:Y:S05]  /*a5f0*/  @!P0 NANOSLEEP.SYNCS 0x989680 ;  /* 0x009896800000895d */ /* 0x004fea0003900000 */
[----:B------:R-:W2:Y:S02]  /*a600*/  @!P0 SYNCS.PHASECHK.TRANS64 P0, [R0+URZ+0x1c0], R3 ;  /* 0x0001c003000085a7 */ /* 0x000ea400080010ff */
[----:B--2---:R-:W-:Y:S05]  /*a610*/  @!P0 BRA `(.L_x_25) ;  /* 0xfffffffc00f08947 */ /* 0x004fea000383ffff */
[----:B------:R-:W-:Y:S05]  /*a620*/  BRA `(.L_x_162) ;  /* 0xffffff7400bc7947 */ /* 0x000fea000383ffff */
.L_x_28:
[----:B-1----:R-:W-:-:S07]  /*a630*/  MOV R0, UR33 ;  /* 0x0000002100007c02 */ /* 0x002fce0008000f00 */
.L_x_163:
[----:B-1----:R1:W2:Y:S02]  /*a640*/  SYNCS.PHASECHK.TRANS64.TRYWAIT P0, [R0+URZ+0x80], R3 ;  /* 0x00008003000075a7 */ /* 0x0022a400080011ff */
[----:B--2---:R-:W-:Y:S05]  /*a650*/  @!P0 NANOSLEEP.SYNCS 0x989680 ;  /* 0x009896800000895d */ /* 0x004fea0003900000 */
[----:B------:R-:W2:Y:S02]  /*a660*/  @!P0 SYNCS.PHASECHK.TRANS64 P0, [R0+URZ+0x80], R3 ;  /* 0x00008003000085a7 */ /* 0x000ea400080010ff */
[----:B--2---:R-:W-:Y:S05]  /*a670*/  @!P0 BRA `(.L_x_163) ;  /* 0xfffffffc00f08947 */ /* 0x004fea000383ffff */
[----:B------:R-:W-:Y:S05]  /*a680*/  BRA `(.L_x_27) ;  /* 0xffffff78000c7947 */ /* 0x000fea000383ffff */
.L_x_35:
[----:B-1----:R-:W-:-:S07]  /*a690*/  MOV R0, UR17 ;  /* 0x0000001100007c02 */ /* 0x002fce0008000f00 */
.L_x_164:
[----:B-1----:R1:W2:Y:S02]  /*a6a0*/  SYNCS.PHASECHK.TRANS64.TRYWAIT P0, [R0+URZ+0x80], R3 ;  /* 0x00008003000075a7 */ /* 0x0022a400080011ff */
[----:B--2---:R-:W-:Y:S05]  /*a6b0*/  @!P0 NANOSLEEP.SYNCS 0x989680 ;  /* 0x009896800000895d */ /* 0x004fea0003900000 */
[----:B------:R-:W2:Y:S02]  /*a6c0*/  @!P0 SYNCS.PHASECHK.TRANS64 P0, [R0+URZ+0x80], R3 ;  /* 0x00008003000085a7 */ /* 0x000ea400080010ff */
[----:B--2---:R-:W-:Y:S05]  /*a6d0*/  @!P0 BRA `(.L_x_164) ;  /* 0xfffffffc00f08947 */ /* 0x004fea000383ffff */
[----:B------:R-:W-:Y:S05]  /*a6e0*/  BRA `(.L_x_34) ;  /* 0xffffff7800d07947 */ /* 0x000fea000383ffff */
.L_x_40:
[----:B-1----:R1:W2:Y:S02]  /*a6f0*/  SYNCS.PHASECHK.TRANS64.TRYWAIT P0, [R3+URZ+0x150], R0 ;  /* 0x00015000030075a7 */ /* 0x0022a400080011ff */
[----:B--2---:R-:W-:Y:S05]  /*a700*/  @!P0 NANOSLEEP.SYNCS 0x989680 ;  /* 0x009896800000895d */ /* 0x004fea0003900000 */
[----:B------:R-:W2:Y:S02]  /*a710*/  @!P0 SYNCS.PHASECHK.TRANS64 P0, [R3+URZ+0x150], R0 ;  /* 0x00015000030085a7 */ /* 0x000ea400080010ff */
[----:B--2---:R-:W-:Y:S05]  /*a720*/  @!P0 BRA `(.L_x_40) ;  /* 0xfffffffc00f08947 */ /* 0x004fea000383ffff */
[----:B------:R-:W-:Y:S05]  /*a730*/  BRA `(.L_x_165) ;  /* 0xffffff7c00747947 */ /* 0x000fea000383ffff */
.L_x_44:
[----:B-1----:R-:W-:-:S07]  /*a740*/  MOV R0, UR4 ;  /* 0x0000000400007c02 */ /* 0x002fce0008000f00 */
.L_x_166:
[----:B-1----:R1:W2:Y:S02]  /*a750*/  SYNCS.PHASECHK.TRANS64.TRYWAIT P0, [R0+URZ], R3 ;  /* 0x00000003000075a7 */ /* 0x0022a400080011ff */
[----:B--2---:R-:W-:Y:S05]  /*a760*/  @!P0 NANOSLEEP.SYNCS 0x989680 ;  /* 0x009896800000895d */ /* 0x004fea0003900000 */
[----:B------:R-:W2:Y:S02]  /*a770*/  @!P0 SYNCS.PHASECHK.TRANS64 P0, [R0+URZ], R3 ;  /* 0x00000003000085a7 */ /* 0x000ea400080010ff */
[----:B--2---:R-:W-:Y:S05]  /*a780*/  @!P0 BRA `(.L_x_166) ;  /* 0xfffffffc00f08947 */ /* 0x004fea000383ffff */
[----:B------:R-:W-:Y:S05]  /*a790*/  BRA `(.L_x_167) ;  /* 0xffffff8400207947 */ /* 0x000fea000383ffff */
.L_x_45:
[----:B------:R-:W-:-:S07]  /*a7a0*/  MOV R0, UR5 ;  /* 0x0000000500007c02 */ /* 0x000fce0008000f00 */
.L_x_168:
[----:B-1----:R1:W2:Y:S02]  /*a7b0*/  SYNCS.PHASECHK.TRANS64.TRYWAIT P0, [R0+URZ], R3 ;  /* 0x00000003000075a7 */ /* 0x0022a400080011ff */
[----:B--2---:R-:W-:Y:S05]  /*a7c0*/  @!P0 NANOSLEEP.SYNCS 0x989680 ;  /* 0x009896800000895d */ /* 0x004fea0003900000 */
[----:B------:R-:W2:Y:S02]  /*a7d0*/  @!P0 SYNCS.PHASECHK.TRANS64 P0, [R0+URZ], R3 ;  /* 0x00000003000085a7 */ /* 0x000ea400080010ff */
[----:B--2---:R-:W-:Y:S05]  /*a7e0*/  @!P0 BRA `(.L_x_168) ;  /* 0xfffffffc00f08947 */ /* 0x004fea000383ffff */
[----:B------:R-:W-:Y:S05]  /*a7f0*/  BRA `(.L_x_169) ;  /* 0xffffff84002c7947 */ /* 0x000fea000383ffff */
.L_x_46:
[----:B------:R-:W-:-:S07]  /*a800*/  MOV R0, UR5 ;  /* 0x0000000500007c02 */ /* 0x000fce0008000f00 */
.L_x_170:
[----:B-1----:R1:W2:Y:S02]  /*a810*/  SYNCS.PHASECHK.TRANS64.TRYWAIT P0, [R0+URZ], R3 ;  /* 0x00000003000075a7 */ /* 0x0022a400080011ff */
[----:B--2---:R-:W-:Y:S05]  /*a820*/  @!P0 NANOSLEEP.SYNCS 0x989680 ;  /* 0x009896800000895d */ /* 0x004fea0003900000 */
[----:B------:R-:W2:Y:S02]  /*a830*/  @!P0 SYNCS.PHASECHK.TRANS64 P0, [R0+URZ], R3 ;  /* 0x00000003000085a7 */ /* 0x000ea400080010ff */
[----:B--2---:R-:W-:Y:S05]  /*a840*/  @!P0 BRA `(.L_x_170) ;  /* 0xfffffffc00f08947 */ /* 0x004fea000383ffff */
[----:B------:R-:W-:Y:S05]  /*a850*/  BRA `(.L_x_171) ;  /* 0xffffff8400387947 */ /* 0x000fea000383ffff */
.L_x_47:
[----:B------:R-:W-:-:S07]  /*a860*/  MOV R0, UR5 ;  /* 0x0000000500007c02 */ /* 0x000fce0008000f00 */
.L_x_172:
[----:B-1----:R1:W2:Y:S02]  /*a870*/  SYNCS.PHASECHK.TRANS64.TRYWAIT P0, [R0+URZ], R3 ;  /* 0x00000003000075a7 */ /* 0x0022a400080011ff */
[----:B--2---:R-:W-:Y:S05]  /*a880*/  @!P0 NANOSLEEP.SYNCS 0x989680 ;  /* 0x009896800000895d */ /* 0x004fea0003900000 */
[----:B------:R-:W2:Y:S02]  /*a890*/  @!P0 SYNCS.PHASECHK.TRANS64 P0, [R0+URZ], R3 ;  /* 0x00000003000085a7 */ /* 0x000ea400080010ff */
[----:B--2---:R-:W-:Y:S05]  /*a8a0*/  @!P0 BRA `(.L_x_172) ;  /* 0xfffffffc00f08947 */ /* 0x004fea000383ffff */
[----:B------:R-:W-:Y:S05]  /*a8b0*/  BRA `(.L_x_173) ;  /* 0xffffff8400447947 */ /* 0x000fea000383ffff */
.L_x_48:
[----:B------:R-:W-:-:S07]  /*a8c0*/  MOV R0, UR5 ;  /* 0x0000000500007c02 */ /* 0x000fce0008000f00 */
.L_x_174:
[----:B-1----:R1:W2:Y:S02]  /*a8d0*/  SYNCS.PHASECHK.TRANS64.TRYWAIT P0, [R0+URZ], R3 ;  /* 0x00000003000075a7 */ /* 0x0022a400080011ff */
[----:B--2---:R-:W-:Y:S05]  /*a8e0*/  @!P0 NANOSLEEP.SYNCS 0x989680 ;  /* 0x009896800000895d */ /* 0x004fea0003900000 */
[----:B------:R-:W2:Y:S02]  /*a8f0*/  @!P0 SYNCS.PHASECHK.TRANS64 P0, [R0+URZ], R3 ;  /* 0x00000003000085a7 */ /* 0x000ea400080010ff */
[----:B--2---:R-:W-:Y:S05]  /*a900*/  @!P0 BRA `(.L_x_174) ;  /* 0xfffffffc00f08947 */ /* 0x004fea000383ffff */
[----:B------:R-:W-:Y:S05]  /*a910*/  BRA `(.L_x_175) ;  /* 0xffffff8400507947 */ /* 0x000fea000383ffff */
.L_x_49:
[----:B------:R-:W-:-:S07]  /*a920*/  MOV R0, UR5 ;  /* 0x0000000500007c02 */ /* 0x000fce0008000f00 */
.L_x_176:
[----:B-1----:R1:W2:Y:S02]  /*a930*/  SYNCS.PHASECHK.TRANS64.TRYWAIT P0, [R0+URZ], R3 ;  /* 0x00000003000075a7 */ /* 0x0022a400080011ff */
[----:B--2---:R-:W-:Y:S05]  /*a940*/  @!P0 NANOSLEEP.SYNCS 0x989680 ;  /* 0x009896800000895d */ /* 0x004fea0003900000 */
[----:B------:R-:W2:Y:S02]  /*a950*/  @!P0 SYNCS.PHASECHK.TRANS64 P0, [R0+URZ], R3 ;  /* 0x00000003000085a7 */ /* 0x000ea400080010ff */
[----:B--2---:R-:W-:Y:S05]  /*a960*/  @!P0 BRA `(.L_x_176) ;  /* 0xfffffffc00f08947 */ /* 0x004fea000383ffff */
[----:B------:R-:W-:Y:S05]  /*a970*/  BRA `(.L_x_177) ;  /* 0xffffff84005c7947 */ /* 0x000fea000383ffff */
.L_x_50:
[----:B------:R-:W-:-:S07]  /*a980*/  MOV R0, UR5 ;  /* 0x0000000500007c02 */ /* 0x000fce0008000f00 */
.L_x_178:
[----:B-1----:R1:W2:Y:S02]  /*a990*/  SYNCS.PHASECHK.TRANS64.TRYWAIT P0, [R0+URZ], R3 ;  /* 0x00000003000075a7 */ /* 0x0022a400080011ff */
[----:B--2---:R-:W-:Y:S05]  /*a9a0*/  @!P0 NANOSLEEP.SYNCS 0x989680 ;  /* 0x009896800000895d */ /* 0x004fea0003900000 */
[----:B------:R-:W2:Y:S02]  /*a9b0*/  @!P0 SYNCS.PHASECHK.TRANS64 P0, [R0+URZ], R3 ;  /* 0x00000003000085a7 */ /* 0x000ea400080010ff */
[----:B--2---:R-:W-:Y:S05]  /*a9c0*/  @!P0 BRA `(.L_x_178) ;  /* 0xfffffffc00f08947 */ /* 0x004fea000383ffff */
[----:B------:R-:W-:Y:S05]  /*a9d0*/  BRA `(.L_x_179) ;  /* 0xffffff8400687947 */ /* 0x000fea000383ffff */
.L_x_51:
[----:B------:R-:W-:-:S07]  /*a9e0*/  MOV R0, UR5 ;  /* 0x0000000500007c02 */ /* 0x000fce0008000f00 */
.L_x_180:
[----:B-1----:R1:W2:Y:S02]  /*a9f0*/  SYNCS.PHASECHK.TRANS64.TRYWAIT P0, [R0+URZ], R3 ;  /* 0x00000003000075a7 */ /* 0x0022a400080011ff */
[----:B--2---:R-:W-:Y:S05]  /*aa00*/  @!P0 NANOSLEEP.SYNCS 0x989680 ;  /* 0x009896800000895d */ /* 0x004fea0003900000 */
[----:B------:R-:W2:Y:S02]  /*aa10*/  @!P0 SYNCS.PHASECHK.TRANS64 P0, [R0+URZ], R3 ;  /* 0x00000003000085a7 */ /* 0x000ea400080010ff */
[----:B--2---:R-:W-:Y:S05]  /*aa20*/  @!P0 BRA `(.L_x_180) ;  /* 0xfffffffc00f08947 */ /* 0x004fea000383ffff */
[----:B------:R-:W-:Y:S05]  /*aa30*/  BRA `(.L_x_181) ;  /* 0xffffff8400747947 */ /* 0x000fea000383ffff */
.L_x_52:
[----:B------:R-:W-:-:S07]  /*aa40*/  MOV R0, UR5 ;  /* 0x0000000500007c02 */ /* 0x000fce0008000f00 */
.L_x_182:
[----:B-1----:R1:W2:Y:S02]  /*aa50*/  SYNCS.PHASECHK.TRANS64.TRYWAIT P0, [R0+URZ], R3 ;  /* 0x00000003000075a7 */ /* 0x0022a400080011ff */
[----:B--2---:R-:W-:Y:S05]  /*aa60*/  @!P0 NANOSLEEP.SYNCS 0x989680 ;  /* 0x009896800000895d */ /* 0x004fea0003900000 */
[----:B------:R-:W2:Y:S02]  /*aa70*/  @!P0 SYNCS.PHASECHK.TRANS64 P0, [R0+URZ], R3 ;  /* 0x00000003000085a7 */ /* 0x000ea400080010ff */
[----:B--2---:R-:W-:Y:S05]  /*aa80*/  @!P0 BRA `(.L_x_182) ;  /* 0xfffffffc00f08947 */ /* 0x004fea000383ffff */
[----:B------:R-:W-:Y:S05]  /*aa90*/  BRA `(.L_x_183) ;  /* 0xffffff8400807947 */ /* 0x000fea000383ffff */
.L_x_53:
[----:B------:R-:W-:-:S07]  /*aaa0*/  MOV R0, UR5 ;  /* 0x0000000500007c02 */ /* 0x000fce0008000f00 */
.L_x_184:
[----:B-1----:R1:W2:Y:S02]  /*aab0*/  SYNCS.PHASECHK.TRANS64.TRYWAIT P0, [R0+URZ], R3 ;  /* 0x00000003000075a7 */ /* 0x0022a400080011ff */
[----:B--2---:R-:W-:Y:S05]  /*aac0*/  @!P0 NANOSLEEP.SYNCS 0x989680 ;  /* 0x009896800000895d */ /* 0x004fea0003900000 */
[----:B------:R-:W2:Y:S02]  /*aad0*/  @!P0 SYNCS.PHASECHK.TRANS64 P0, [R0+URZ], R3 ;  /* 0x00000003000085a7 */ /* 0x000ea400080010ff */
[----:B--2---:R-:W-:Y:S05]  /*aae0*/  @!P0 BRA `(.L_x_184) ;  /* 0xfffffffc00f08947 */ /* 0x004fea000383ffff */
[----:B------:R-:W-:Y:S05]  /*aaf0*/  BRA `(.L_x_185) ;  /* 0xffffff84008c7947 */ /* 0x000fea000383ffff */
.L_x_54:
[----:B------:R-:W-:-:S07]  /*ab00*/  MOV R0, UR5 ;  /* 0x0000000500007c02 */ /* 0x000fce0008000f00 */
.L_x_186:
[----:B-1----:R1:W2:Y:S02]  /*ab10*/  SYNCS.PHASECHK.TRANS64.TRYWAIT P0, [R0+URZ], R3 ;  /* 0x00000003000075a7 */ /* 0x0022a400080011ff */
[----:B--2---:R-:W-:Y:S05]  /*ab20*/  @!P0 NANOSLEEP.SYNCS 0x989680 ;  /* 0x009896800000895d */ /* 0x004fea0003900000 */
[----:B------:R-:W2:Y:S02]  /*ab30*/  @!P0 SYNCS.PHASECHK.TRANS64 P0, [R0+URZ], R3 ;  /* 0x00000003000085a7 */ /* 0x000ea400080010ff */
[----:B--2---:R-:W-:Y:S05]  /*ab40*/  @!P0 BRA `(.L_x_186) ;  /* 0xfffffffc00f08947 */ /* 0x004fea000383ffff */
[----:B------:R-:W-:Y:S05]  /*ab50*/  BRA `(.L_x_187) ;  /* 0xffffff8400987947 */ /* 0x000fea000383ffff */
.L_x_55:
[----:B------:R-:W-:-:S07]  /*ab60*/  MOV R0, UR5 ;  /* 0x0000000500007c02 */ /* 0x000fce0008000f00 */
.L_x_188:
[----:B-1----:R1:W2:Y:S02]  /*ab70*/  SYNCS.PHASECHK.TRANS64.TRYWAIT P0, [R0+URZ], R3 ;  /* 0x00000003000075a7 */ /* 0x0022a400080011ff */
[----:B--2---:R-:W-:Y:S05]  /*ab80*/  @!P0 NANOSLEEP.SYNCS 0x989680 ;  /* 0x009896800000895d */ /* 0x004fea0003900000 */
[----:B------:R-:W2:Y:S02]  /*ab90*/  @!P0 SYNCS.PHASECHK.TRANS64 P0, [R0+URZ], R3 ;  /* 0x00000003000085a7 */ /* 0x000ea400080010ff */
[----:B--2---:R-:W-:Y:S05]  /*aba0*/  @!P0 BRA `(.L_x_188) ;  /* 0xfffffffc00f08947 */ /* 0x004fea000383ffff */
[----:B------:R-:W-:Y:S05]  /*abb0*/  BRA `(.L_x_189) ;  /* 0xffffff8400a47947 */ /* 0x000fea000383ffff */
.L_x_56:
[----:B------:R-:W-:-:S07]  /*abc0*/  MOV R0, UR5 ;  /* 0x0000000500007c02 */ /* 0x000fce0008000f00 */
.L_x_190:
[----:B-1----:R1:W2:Y:S02]  /*abd0*/  SYNCS.PHASECHK.TRANS64.TRYWAIT P0, [R0+URZ], R3 ;  /* 0x00000003000075a7 */ /* 0x0022a400080011ff */
[----:B--2---:R-:W-:Y:S05]  /*abe0*/  @!P0 NANOSLEEP.SYNCS 0x989680 ;  /* 0x009896800000895d */ /* 0x004fea0003900000 */
[----:B------:R-:W2:Y:S02]  /*abf0*/  @!P0 SYNCS.PHASECHK.TRANS64 P0, [R0+URZ], R3 ;  /* 0x00000003000085a7 */ /* 0x000ea400080010ff */
[----:B--2---:R-:W-:Y:S05]  /*ac00*/  @!P0 BRA `(.L_x_190) ;  /* 0xfffffffc00f08947 */ /* 0x004fea000383ffff */
[----:B------:R-:W-:Y:S05]  /*ac10*/  BRA `(.L_x_191) ;  /* 0xffffff8400b07947 */ /* 0x000fea000383ffff */
.L_x_57:
[----:B------:R-:W-:-:S07]  /*ac20*/  MOV R0, UR5 ;  /* 0x0000000500007c02 */ /* 0x000fce0008000f00 */
.L_x_192:
[----:B-1----:R1:W2:Y:S02]  /*ac30*/  SYNCS.PHASECHK.TRANS64.TRYWAIT P0, [R0+URZ], R3 ;  /* 0x00000003000075a7 */ /* 0x0022a400080011ff */
[----:B--2---:R-:W-:Y:S05]  /*ac40*/  @!P0 NANOSLEEP.SYNCS 0x989680 ;  /* 0x009896800000895d */ /* 0x004fea0003900000 */
[----:B------:R-:W2:Y:S02]  /*ac50*/  @!P0 SYNCS.PHASECHK.TRANS64 P0, [R0+URZ], R3 ;  /* 0x00000003000085a7 */ /* 0x000ea400080010ff */
[----:B--2---:R-:W-:Y:S05]  /*ac60*/  @!P0 BRA `(.L_x_192) ;  /* 0xfffffffc00f08947 */ /* 0x004fea000383ffff */
[----:B------:R-:W-:Y:S05]  /*ac70*/  BRA `(.L_x_193) ;  /* 0xffffff8400bc7947 */ /* 0x000fea000383ffff */
.L_x_58:
[----:B------:R-:W-:-:S07]  /*ac80*/  MOV R0, UR5 ;  /* 0x0000000500007c02 */ /* 0x000fce0008000f00 */
.L_x_194:
[----:B-1----:R1:W2:Y:S02]  /*ac90*/  SYNCS.PHASECHK.TRANS64.TRYWAIT P0, [R0+URZ], R3 ;  /* 0x00000003000075a7 */ /* 0x0022a400080011ff */
[----:B--2---:R-:W-:Y:S05]  /*aca0*/  @!P0 NANOSLEEP.SYNCS 0x989680 ;  /* 0x009896800000895d */ /* 0x004fea0003900000 */
[----:B------:R-:W2:Y:S02]  /*acb0*/  @!P0 SYNCS.PHASECHK.TRANS64 P0, [R0+URZ], R3 ;  /* 0x00000003000085a7 */ /* 0x000ea400080010ff */
[----:B--2---:R-:W-:Y:S05]  /*acc0*/  @!P0 BRA `(.L_x_194) ;  /* 0xfffffffc00f08947 */ /* 0x004fea000383ffff */
[----:B------:R-:W-:Y:S05]  /*acd0*/  BRA `(.L_x_195) ;  /* 0xffffff8400c87947 */ /* 0x000fea000383ffff */
.L_x_61:
[----:B--2---:R2:W3:Y:S02]  /*ace0*/  SYNCS.PHASECHK.TRANS64.TRYWAIT P0, [R2+URZ+0x1b0], R5 ;  /* 0x0001b005020075a7 */ /* 0x0044e400080011ff */
[----:B---3--:R-:W-:Y:S05]  /*acf0*/  @!P0 NANOSLEEP.SYNCS 0x989680 ;  /* 0x009896800000895d */ /* 0x008fea0003900000 */
[----:B------:R-:W3:Y:S02]  /*ad00*/  @!P0 SYNCS.PHASECHK.TRANS64 P0, [R2+URZ+0x1b0], R5 ;  /* 0x0001b005020085a7 */ /* 0x000ee400080010ff */
[----:B---3--:R-:W-:Y:S05]  /*ad10*/  @!P0 BRA `(.L_x_61) ;  /* 0xfffffffc00f08947 */ /* 0x008fea000383ffff */
[----:B------:R-:W-:Y:S05]  /*ad20*/  BRA `(.L_x_196) ;  /* 0xffffff88002c7947 */ /* 0x000fea000383ffff */
.L_x_62:
[----:B------:R-:W-:-:S07]  /*ad30*/  MOV R2, UR4 ;  /* 0x0000000400027c02 */ /* 0x000fce0008000f00 */
.L_x_197:
[----:B--2---:R2:W3:Y:S02]  /*ad40*/  SYNCS.PHASECHK.TRANS64.TRYWAIT P0, [R2+URZ+0x160], R5 ;  /* 0x00016005020075a7 */ /* 0x0044e400080011ff */
[----:B---3--:R-:W-:Y:S05]  /*ad50*/  @!P0 NANOSLEEP.SYNCS 0x989680 ;  /* 0x009896800000895d */ /* 0x008fea0003900000 */
[----:B------:R-:W3:Y:S02]  /*ad60*/  @!P0 SYNCS.PHASECHK.TRANS64 P0, [R2+URZ+0x160], R5 ;  /* 0x00016005020085a7 */ /* 0x000ee400080010ff */
[----:B---3--:R-:W-:Y:S05]  /*ad70*/  @!P0 BRA `(.L_x_197) ;  /* 0xfffffffc00f08947 */ /* 0x008fea000383ffff */
[----:B------:R-:W-:Y:S05]  /*ad80*/  BRA `(.L_x_198) ;  /* 0xffffff88003c7947 */ /* 0x000fea000383ffff */
.L_x_63:
[----:B--2---:R2:W3:Y:S02]  /*ad90*/  SYNCS.PHASECHK.TRANS64.TRYWAIT P1, [R2+URZ+0x150], R5 ;  /* 0x00015005020075a7 */ /* 0x0044e400080211ff */
[----:B---3--:R-:W-:Y:S05]  /*ada0*/  @!P1 NANOSLEEP.SYNCS 0x989680 ;  /* 0x009896800000995d */ /* 0x008fea0003900000 */
[----:B------:R-:W3:Y:S02]  /*adb0*/  @!P1 SYNCS.PHASECHK.TRANS64 P1, [R2+URZ+0x150], R5 ;  /* 0x00015005020095a7 */ /* 0x000ee400080210ff */
[----:B---3--:R-:W-:Y:S05]  /*adc0*/  @!P1 BRA `(.L_x_63) ;  /* 0xfffffffc00f09947 */ /* 0x008fea000383ffff */
[----:B------:R-:W-:Y:S05]  /*add0*/  BRA `(.L_x_199) ;  /* 0xffffff88006c7947 */ /* 0x000fea000383ffff */
.L_x_66:
[----:B------:R-:W-:-:S07]  /*ade0*/  MOV R0, UR4 ;  /* 0x0000000400007c02 */ /* 0x000fce0008000f00 */
.L_x_200:
[----:B--2---:R2:W3:Y:S02]  /*adf0*/  SYNCS.PHASECHK.TRANS64.TRYWAIT P0, [R0+URZ+0x160], R3 ;  /* 0x00016003000075a7 */ /* 0x0044e400080011ff */
[----:B---3--:R-:W-:Y:S05]  /*ae00*/  @!P0 NANOSLEEP.SYNCS 0x989680 ;  /* 0x009896800000895d */ /* 0x008fea0003900000 */
[----:B------:R-:W3:Y:S02]  /*ae10*/  @!P0 SYNCS.PHASECHK.TRANS64 P0, [R0+URZ+0x160], R3 ;  /* 0x00016003000085a7 */ /* 0x000ee400080010ff */
[----:B---3--:R-:W-:Y:S05]  /*ae20*/  @!P0 BRA `(.L_x_200) ;  /* 0xfffffffc00f08947 */ /* 0x008fea000383ffff */
[----:B------:R-:W-:Y:S05]  /*ae30*/  BRA `(.L_x_65) ;  /* 0xffffff8800c07947 */ /* 0x000fea000383ffff */
.L_x_75:
[----:B--2---:R-:W-:-:S04]  /*ae40*/  MOV R0, UR5 ;  /* 0x0000000500007c02 */ /* 0x004fc80008000f00 */
[----:B------:R2:W3:Y:S03]  /*ae50*/  SYNCS.PHASECHK.TRANS64.TRYWAIT P0, [R0+URZ+0x8], R7 ;  /* 0x00000807000075a7 */ /* 0x0004e600080011ff */
[----:B---3--:R-:W-:Y:S05]  /*ae60*/  @!P0 NANOSLEEP.SYNCS 0x989680 ;  /* 0x009896800000895d */ /* 0x008fea0003900000 */
[----:B------:R-:W3:Y:S02]  /*ae70*/  @!P0 SYNCS.PHASECHK.TRANS64 P0, [R0+URZ+0x8], R7 ;  /* 0x00000807000085a7 */ /* 0x000ee400080010ff */
[----:B---3--:R-:W-:Y:S05]  /*ae80*/  @!P0 BRA `(.L_x_75) ;  /* 0xfffffffc00ec8947 */ /* 0x008fea000383ffff */
[----:B------:R-:W-:Y:S05]  /*ae90*/  BRA `(.L_x_74) ;  /* 0xffffff8c00787947 */ /* 0x000fea000383ffff */
.L_x_77:
[----:B------:R-:W-:Y:S01]  /*aea0*/  BSSY B0, `(.L_x_201) ;  /* 0x0000006000007945 */ /* 0x000fe20003800000 */
[----:B------:R-:W-:-:S07]  /*aeb0*/  MOV R15, 0xffffffff ;  /* 0xffffffff000f7802 */ /* 0x000fce0000000f00 */
[----:B-12--5:R-:W-:Y:S05]  /*aec0*/  WARPSYNC.COLLECTIVE R15, `(.L_x_202) ;  /* 0x000000000f0c7348 */ /* 0x026fea0003c00000 */
[----:B------:R-:W-:Y:S02]  /*aed0*/  ELECT P6, UR79, PT ;  /* 0x00000000004f782f */ /* 0x000fe400038c0000 */
[----:B------:R-:W-:Y:S01]  /*aee0*/  MOV R14, UR79 ;  /* 0x0000004f000e7c02 */ /* 0x000fe20008000f00 */
[----:B-12--5:R-:W-:Y:S10]  /*aef0*/  ENDCOLLECTIVE ;  /* 0x000000000000791b */ /* 0x026ff40003800000 */
.L_x_202:
[----:B------:R-:W-:Y:S05]  /*af00*/  BSYNC B0 ;  /* 0x0000000000007941 */ /* 0x000fea0003800000 */
.L_x_201:
[----:B------:R-:W-:Y:S01]  /*af10*/  PLOP3.LUT P0, PT, P6, PT, PT, 0x80, 0x8 ;  /* 0x000000000008781c */ /* 0x000fe2000370f070 */
[----:B------:R-:W-:-:S12]  /*af20*/  BRA `(.L_x_203) ;  /* 0xffffff8c00a47947 */ /* 0x000fd8000383ffff */
.L_x_79:
[----:B--2---:R-:W-:-:S04]  /*af30*/  MOV R0, UR5 ;  /* 0x0000000500007c02 */ /* 0x004fc80008000f00 */
[----:B------:R2:W3:Y:S03]  /*af40*/  SYNCS.PHASECHK.TRANS64.TRYWAIT P0, [R0+URZ+0x8], R5 ;  /* 0x00000805000075a7 */ /* 0x0004e600080011ff */
[----:B---3--:R-:W-:Y:S05]  /*af50*/  @!P0 NANOSLEEP.SYNCS 0x989680 ;  /* 0x009896800000895d */ /* 0x008fea0003900000 */
[----:B------:R-:W3:Y:S02]  /*af60*/  @!P0 SYNCS.PHASECHK.TRANS64 P0, [R0+URZ+0x8], R5 ;  /* 0x00000805000085a7 */ /* 0x000ee400080010ff */
[----:B---3--:R-:W-:Y:S05]  /*af70*/  @!P0 BRA `(.L_x_79) ;  /* 0xfffffffc00ec8947 */ /* 0x008fea000383ffff */
[----:B------:R-:W-:Y:S05]  /*af80*/  BRA `(.L_x_78) ;  /* 0xffffff8c00a87947 */ /* 0x000fea000383ffff */
.L_x_80:
[----:B-1----:R1:W2:Y:S02]  /*af90*/  SYNCS.PHASECHK.TRANS64.TRYWAIT P0, [R0+URZ+0x150], R5 ;  /* 0x00015005000075a7 */ /* 0x0022a400080011ff */
[----:B--2---:R-:W-:Y:S05]  /*afa0*/  @!P0 NANOSLEEP.SYNCS 0x989680 ;  /* 0x009896800000895d */ /* 0x004fea0003900000 */
[----:B------:R-:W2:Y:S02]  /*afb0*/  @!P0 SYNCS.PHASECHK.TRANS64 P0, [R0+URZ+0x150], R5 ;  /* 0x00015005000085a7 */ /* 0x000ea400080010ff */
[----:B--2---:R-:W-:Y:S05]  /*afc0*/  @!P0 BRA `(.L_x_80) ;  /* 0xfffffffc00f08947 */ /* 0x004fea000383ffff */
[----:B------:R-:W-:Y:S05]  /*afd0*/  BRA `(.L_x_204) ;  /* 0xffffff9000847947 */ /* 0x000fea000383ffff */
.L_x_82:
[----:B------:R-:W-:-:S07]  /*afe0*/  MOV R0, UR23 ;  /* 0x0000001700007c02 */ /* 0x000fce0008000f00 */
.L_x_205:
[----:B-1----:R1:W2:Y:S02]  /*aff0*/  SYNCS.PHASECHK.TRANS64.TRYWAIT P0, [R0+URZ+0x190], R5 ;  /* 0x00019005000075a7 */ /* 0x0022a400080011ff */
[----:B--2---:R-:W-:Y:S05]  /*b000*/  @!P0 NANOSLEEP.SYNCS 0x989680 ;  /* 0x009896800000895d */ /* 0x004fea0003900000 */
[----:B------:R-:W2:Y:S02]  /*b010*/  @!P0 SYNCS.PHASECHK.TRANS64 P0, [R0+URZ+0x190], R5 ;  /* 0x00019005000085a7 */ /* 0x000ea400080010ff */
[----:B--2---:R-:W-:Y:S05]  /*b020*/  @!P0 BRA `(.L_x_205) ;  /* 0xfffffffc00f08947 */ /* 0x004fea000383ffff */
[----:B------:R-:W-:Y:S05]  /*b030*/  BRA `(.L_x_206) ;  /* 0xffffff9000d07947 */ /* 0x000fea000383ffff */
.L_x_85:
[----:B------:R-:W-:Y:S07]  /*b040*/  MOV R0, UR5 ;  /* 0x0000000500007c02 */ /* 0x000fee0008000f00 */
.L_x_207:
[----:B-1----:R1:W2:Y:S02]  /*b050*/  SYNCS.PHASECHK.TRANS64.TRYWAIT P0, [R0+URZ], R5 ;  /* 0x00000005000075a7 */ /* 0x0022a400080011ff */
[----:B--2---:R-:W-:Y:S05]  /*b060*/  @!P0 NANOSLEEP.SYNCS 0x989680 ;  /* 0x009896800000895d */ /* 0x004fea0003900000 */
[----:B------:R-:W2:Y:S02]  /*b070*/  @!P0 SYNCS.PHASECHK.TRANS64 P0, [R0+URZ], R5 ;  /* 0x00000005000085a7 */ /* 0x000ea400080010ff */
[----:B--2---:R-:W-:Y:S05]  /*b080*/  @!P0 BRA `(.L_x_207) ;  /* 0xfffffffc00f08947 */ /* 0x004fea000383ffff */
[----:B------:R-:W-:Y:S05]  /*b090*/  BRA `(.L_x_84) ;  /* 0xffffff9000e47947 */ /* 0x000fea000383ffff */
.L_x_89:
[----:B-1----:R-:W-:-:S07]  /*b0a0*/  MOV R0, UR4 ;  /* 0x0000000400007c02 */ /* 0x002fce0008000f00 */
.L_x_208:
[----:B-1----:R1:W2:Y:S02]  /*b0b0*/  SYNCS.PHASECHK.TRANS64.TRYWAIT P0, [R0+URZ], R3 ;  /* 0x00000003000075a7 */ /* 0x0022a400080011ff */
[----:B--2---:R-:W-:Y:S05]  /*b0c0*/  @!P0 NANOSLEEP.SYNCS 0x989680 ;  /* 0x009896800000895d */ /* 0x004fea0003900000 */
[----:B------:R-:W2:Y:S02]  /*b0d0*/  @!P0 SYNCS.PHASECHK.TRANS64 P0, [R0+URZ], R3 ;  /* 0x00000003000085a7 */ /* 0x000ea400080010ff */
[----:B--2---:R-:W-:Y:S05]  /*b0e0*/  @!P0 BRA `(.L_x_208) ;  /* 0xfffffffc00f08947 */ /* 0x004fea000383ffff */
[----:B------:R-:W-:Y:S05]  /*b0f0*/  BRA `(.L_x_209) ;  /* 0xffffff9400b07947 */ /* 0x000fea000383ffff */
.L_x_90:
[----:B------:R-:W-:-:S07]  /*b100*/  MOV R0, UR5 ;  /* 0x0000000500007c02 */ /* 0x000fce0008000f00 */
.L_x_210:
[----:B-1----:R1:W2:Y:S02]  /*b110*/  SYNCS.PHASECHK.TRANS64.TRYWAIT P0, [R0+URZ], R3 ;  /* 0x00000003000075a7 */ /* 0x0022a400080011ff */
[----:B--2---:R-:W-:Y:S05]  /*b120*/  @!P0 NANOSLEEP.SYNCS 0x989680 ;  /* 0x009896800000895d */ /* 0x004fea0003900000 */
[----:B------:R-:W2:Y:S02]  /*b130*/  @!P0 SYNCS.PHASECHK.TRANS64 P0, [R0+URZ], R3 ;  /* 0x00000003000085a7 */ /* 0x000ea400080010ff */
[----:B--2---:R-:W-:Y:S05]  /*b140*/  @!P0 BRA `(.L_x_210) ;  /* 0xfffffffc00f08947 */ /* 0x004fea000383ffff */
[----:B------:R-:W-:Y:S05]  /*b150*/  BRA `(.L_x_211) ;  /* 0xffffff9400bc7947 */ /* 0x000fea000383ffff */
.L_x_91:
[----:B------:R-:W-:-:S07]  /*b160*/  MOV R0, UR5 ;  /* 0x0000000500007c02 */ /* 0x000fce0008000f00 */
.L_x_212:
[----:B-1----:R1:W2:Y:S02]  /*b170*/  SYNCS.PHASECHK.TRANS64.TRYWAIT P0, [R0+URZ], R3 ;  /* 0x00000003000075a7 */ /* 0x0022a400080011ff */
[----:B--2---:R-:W-:Y:S05]  /*b180*/  @!P0 NANOSLEEP.SYNCS 0x989680 ;  /* 0x009896800000895d */ /* 0x004fea0003900000 */
[----:B------:R-:W2:Y:S02]  /*b190*/  @!P0 SYNCS.PHASECHK.TRANS64 P0, [R0+URZ], R3 ;  /* 0x00000003000085a7 */ /* 0x000ea400080010ff */
[----:B--2---:R-:W-:Y:S05]  /*b1a0*/  @!P0 BRA `(.L_x_212) ;  /* 0xfffffffc00f08947 */ /* 0x004fea000383ffff */
[----:B------:R-:W-:Y:S05]  /*b1b0*/  BRA `(.L_x_213) ;  /* 0xffffff9400c87947 */ /* 0x000fea000383ffff */
.L_x_94:
[----:B------:R-:W-:-:S07]  /*b1c0*/  MOV R0, UR17 ;  /* 0x0000001100007c02 */ /* 0x000fce0008000f00 */
.L_x_214:
[----:B-1----:R1:W2:Y:S02]  /*b1d0*/  SYNCS.PHASECHK.TRANS64.TRYWAIT P1, [R0+URZ+0x1d0], R3 ;  /* 0x0001d003000075a7 */ /* 0x0022a400080211ff */
[----:B--2---:R-:W-:Y:S05]  /*b1e0*/  @!P1 NANOSLEEP.SYNCS 0x989680 ;  /* 0x009896800000995d */ /* 0x004fea0003900000 */
[----:B------:R-:W2:Y:S02]  /*b1f0*/  @!P1 SYNCS.PHASECHK.TRANS64 P1, [R0+URZ+0x1d0], R3 ;  /* 0x0001d003000095a7 */ /* 0x000ea400080210ff */
[----:B--2---:R-:W-:Y:S05]  /*b200*/  @!P1 BRA `(.L_x_214) ;  /* 0xfffffffc00f09947 */ /* 0x004fea000383ffff */
[----:B------:R-:W-:Y:S05]  /*b210*/  BRA `(.L_x_215) ;  /* 0xffffff9800147947 */ /* 0x000fea000383ffff */
.L_x_99:
[----:B--2---:R2:W3:Y:S02]  /*b220*/  SYNCS.PHASECHK.TRANS64.TRYWAIT P0, [R12+URZ+0x150], R9 ;  /* 0x000150090c0075a7 */ /* 0x0044e400080011ff */
[----:B---3--:R-:W-:Y:S05]  /*b230*/  @!P0 NANOSLEEP.SYNCS 0x989680 ;  /* 0x009896800000895d */ /* 0x008fea0003900000 */
[----:B------:R-:W3:Y:S02]  /*b240*/  @!P0 SYNCS.PHASECHK.TRANS64 P0, [R12+URZ+0x150], R9 ;  /* 0x000150090c0085a7 */ /* 0x000ee400080010ff */
[----:B---3--:R-:W-:Y:S05]  /*b250*/  @!P0 BRA `(.L_x_99) ;  /* 0xfffffffc00f08947 */ /* 0x008fea000383ffff */
[----:B------:R-:W-:Y:S05]  /*b260*/  BRA `(.L_x_216) ;  /* 0xffffff9c004c7947 */ /* 0x000fea000383ffff */
.L_x_102:
[----:B------:R-:W-:Y:S07]  /*b270*/  MOV R0, UR21 ;  /* 0x0000001500007c02 */ /* 0x000fee0008000f00 */
.L_x_217:
[----:B--2---:R2:W3:Y:S02]  /*b280*/  SYNCS.PHASECHK.TRANS64.TRYWAIT P2, [R0+URZ+0x148], R11 ;  /* 0x0001480b000075a7 */ /* 0x0044e400080411ff */
[----:B---3--:R-:W-:Y:S05]  /*b290*/  @!P2 NANOSLEEP.SYNCS 0x989680 ;  /* 0x009896800000a95d */ /* 0x008fea0003900000 */
[----:B------:R-:W3:Y:S02]  /*b2a0*/  @!P2 SYNCS.PHASECHK.TRANS64 P2, [R0+URZ+0x148], R11 ;  /* 0x0001480b0000a5a7 */ /* 0x000ee400080410ff */
[----:B---3--:R-:W-:Y:S05]  /*b2b0*/  @!P2 BRA `(.L_x_217) ;  /* 0xfffffffc00f0a947 */ /* 0x008fea000383ffff */
[----:B------:R-:W-:Y:S05]  /*b2c0*/  BRA `(.L_x_101) ;  /* 0xffffffa000b47947 */ /* 0x000fea000383ffff */
.L_x_105:
[----:B--2---:R-:W-:Y:S07]  /*b2d0*/  MOV R0, UR21 ;  /* 0x0000001500007c02 */ /* 0x004fee0008000f00 */
.L_x_218:
[----:B--2---:R2:W3:Y:S02]  /*b2e0*/  SYNCS.PHASECHK.TRANS64.TRYWAIT P0, [R0+URZ+0x120], R9 ;  /* 0x00012009000075a7 */ /* 0x0044e400080011ff */
[----:B---3--:R-:W-:Y:S05]  /*b2f0*/  @!P0 NANOSLEEP.SYNCS 0x989680 ;  /* 0x009896800000895d */ /* 0x008fea0003900000 */
[----:B------:R-:W3:Y:S02]  /*b300*/  @!P0 SYNCS.PHASECHK.TRANS64 P0, [R0+URZ+0x120], R9 ;  /* 0x00012009000085a7 */ /* 0x000ee400080010ff */
[----:B---3--:R-:W-:Y:S05]  /*b310*/  @!P0 BRA `(.L_x_218) ;  /* 0xfffffffc00f08947 */ /* 0x008fea000383ffff */
[----:B------:R-:W-:Y:S05]  /*b320*/  BRA `(.L_x_219) ;  /* 0xffffffa400107947 */ /* 0x000fea000383ffff */
.L_x_106:
[----:B------:R-:W-:Y:S07]  /*b330*/  MOV R0, UR21 ;  /* 0x0000001500007c02 */ /* 0x000fee0008000f00 */
.L_x_220:
[----:B--2---:R2:W3:Y:S02]  /*b340*/  SYNCS.PHASECHK.TRANS64.TRYWAIT P0, [R0+URZ+0x128], R9 ;  /* 0x00012809000075a7 */ /* 0x0044e400080011ff */
[----:B---3--:R-:W-:Y:S05]  /*b350*/  @!P0 NANOSLEEP.SYNCS 0x989680 ;  /* 0x009896800000895d */ /* 0x008fea0003900000 */
[----:B------:R-:W3:Y:S02]  /*b360*/  @!P0 SYNCS.PHASECHK.TRANS64 P0, [R0+URZ+0x128], R9 ;  /* 0x00012809000085a7 */ /* 0x000ee400080010ff */
[----:B---3--:R-:W-:Y:S05]  /*b370*/  @!P0 BRA `(.L_x_220) ;  /* 0xfffffffc00f08947 */ /* 0x008fea000383ffff */
[----:B------:R-:W-:Y:S05]  /*b380*/  BRA `(.L_x_221) ;  /* 0xffffffa400687947 */ /* 0x000fea000383ffff */
.L_x_107:
[----:B------:R-:W-:Y:S07]  /*b390*/  MOV R0, UR21 ;  /* 0x0000001500007c02 */ /* 0x000fee0008000f00 */
.L_x_222:
[----:B--2---:R2:W3:Y:S02]  /*b3a0*/  SYNCS.PHASECHK.TRANS64.TRYWAIT P0, [R0+URZ+0x130], R9 ;  /* 0x00013009000075a7 */ /* 0x0044e400080011ff */
[----:B---3--:R-:W-:Y:S05]  /*b3b0*/  @!P0 NANOSLEEP.SYNCS 0x989680 ;  /* 0x009896800000895d */ /* 0x008fea0003900000 */
[----:B------:R-:W3:Y:S02]  /*b3c0*/  @!P0 SYNCS.PHASECHK.TRANS64 P0, [R0+URZ+0x130], R9 ;  /* 0x00013009000085a7 */ /* 0x000ee400080010ff */
[----:B---3--:R-:W-:Y:S05]  /*b3d0*/  @!P0 BRA `(.L_x_222) ;  /* 0xfffffffc00f08947 */ /* 0x008fea000383ffff */
[----:B------:R-:W-:Y:S05]  /*b3e0*/  BRA `(.L_x_223) ;  /* 0xffffffa400c47947 */ /* 0x000fea000383ffff */
.L_x_108:
[----:B------:R-:W-:Y:S07]  /*b3f0*/  MOV R0, UR21 ;  /* 0x0000001500007c02 */ /* 0x000fee0008000f00 */
.L_x_224:
[----:B--2---:R2:W3:Y:S02]  /*b400*/  SYNCS.PHASECHK.TRANS64.TRYWAIT P0, [R0+URZ+0x138], R9 ;  /* 0x00013809000075a7 */ /* 0x0044e400080011ff */
[----:B---3--:R-:W-:Y:S05]  /*b410*/  @!P0 NANOSLEEP.SYNCS 0x989680 ;  /* 0x009896800000895d */ /* 0x008fea0003900000 */
[----:B------:R-:W3:Y:S02]  /*b420*/  @!P0 SYNCS.PHASECHK.TRANS64 P0, [R0+URZ+0x138], R9 ;  /* 0x00013809000085a7 */ /* 0x000ee400080010ff */
[----:B---3--:R-:W-:Y:S05]  /*b430*/  @!P0 BRA `(.L_x_224) ;  /* 0xfffffffc00f08947 */ /* 0x008fea000383ffff */
[----:B------:R-:W-:Y:S05]  /*b440*/  BRA `(.L_x_225) ;  /* 0xffffffa800207947 */ /* 0x000fea000383ffff */
.L_x_110:
[----:B------:R-:W-:-:S07]  /*b450*/  MOV R0, UR21 ;  /* 0x0000001500007c02 */ /* 0x000fce0008000f00 */
.L_x_226:
[----:B--2---:R2:W4:Y:S02]  /*b460*/  SYNCS.PHASECHK.TRANS64.TRYWAIT P0, [R0+URZ+0x120], R3 ;  /* 0x00012003000075a7 */ /* 0x00452400080011ff */
[----:B----4-:R-:W-:Y:S05]  /*b470*/  @!P0 NANOSLEEP.SYNCS 0x989680 ;  /* 0x009896800000895d */ /* 0x010fea0003900000 */
[----:B------:R-:W4:Y:S02]  /*b480*/  @!P0 SYNCS.PHASECHK.TRANS64 P0, [R0+URZ+0x120], R3 ;  /* 0x00012003000085a7 */ /* 0x000f2400080010ff */
[----:B----4-:R-:W-:Y:S05]  /*b490*/  @!P0 BRA `(.L_x_226) ;  /* 0xfffffffc00f08947 */ /* 0x010fea000383ffff */
[----:B------:R-:W-:Y:S05]  /*b4a0*/  BRA `(.L_x_227) ;  /* 0xffffffa800b07947 */ /* 0x000fea000383ffff */
.L_x_111:
[----:B--2---:R-:W-:-:S07]  /*b4b0*/  MOV R0, UR21 ;  /* 0x0000001500007c02 */ /* 0x004fce0008000f00 */
.L_x_228:
[----:B--2---:R2:W4:Y:S02]  /*b4c0*/  SYNCS.PHASECHK.TRANS64.TRYWAIT P0, [R0+URZ+0x128], R3 ;  /* 0x00012803000075a7 */ /* 0x00452400080011ff */
[----:B----4-:R-:W-:Y:S05]  /*b4d0*/  @!P0 NANOSLEEP.SYNCS 0x989680 ;  /* 0x009896800000895d */ /* 0x010fea0003900000 */
[----:B------:R-:W4:Y:S02]  /*b4e0*/  @!P0 SYNCS.PHASECHK.TRANS64 P0, [R0+URZ+0x128], R3 ;  /* 0x00012803000085a7 */ /* 0x000f2400080010ff */
[----:B----4-:R-:W-:Y:S05]  /*b4f0*/  @!P0 BRA `(.L_x_228) ;  /* 0xfffffffc00f08947 */ /* 0x010fea000383ffff */
[----:B------:R-:W-:Y:S05]  /*b500*/  BRA `(.L_x_229) ;  /* 0xffffffa800a07947 */ /* 0x000fea000383ffff */
.L_x_112:
[----:B--2---:R-:W-:-:S07]  /*b510*/  MOV R0, UR21 ;  /* 0x0000001500007c02 */ /* 0x004fce0008000f00 */
.L_x_230:
[----:B--2---:R2:W4:Y:S02]  /*b520*/  SYNCS.PHASECHK.TRANS64.TRYWAIT P0, [R0+URZ+0x130], R3 ;  /* 0x00013003000075a7 */ /* 0x00452400080011ff */
[----:B----4-:R-:W-:Y:S05]  /*b530*/  @!P0 NANOSLEEP.SYNCS 0x989680 ;  /* 0x009896800000895d */ /* 0x010fea0003900000 */
[----:B------:R-:W4:Y:S02]  /*b540*/  @!P0 SYNCS.PHASECHK.TRANS64 P0, [R0+URZ+0x130], R3 ;  /* 0x00013003000085a7 */ /* 0x000f2400080010ff */
[----:B----4-:R-:W-:Y:S05]  /*b550*/  @!P0 BRA `(.L_x_230) ;  /* 0xfffffffc00f08947 */ /* 0x010fea000383ffff */
[----:B------:R-:W-:Y:S05]  /*b560*/  BRA `(.L_x_231) ;  /* 0xffffffa800907947 */ /* 0x000fea000383ffff */
.L_x_114:
[----:B--2---:R2:W3:Y:S02]  /*b570*/  SYNCS.PHASECHK.TRANS64.TRYWAIT P0, [R3+URZ+0x150], R0 ;  /* 0x00015000030075a7 */ /* 0x0044e400080011ff */
[----:B---3--:R-:W-:Y:S05]  /*b580*/  @!P0 NANOSLEEP.SYNCS 0x989680 ;  /* 0x009896800000895d */ /* 0x008fea0003900000 */
[----:B------:R-:W3:Y:S02]  /*b590*/  @!P0 SYNCS.PHASECHK.TRANS64 P0, [R3+URZ+0x150], R0 ;  /* 0x00015000030085a7 */ /* 0x000ee400080010ff */
[----:B---3--:R-:W-:Y:S05]  /*b5a0*/  @!P0 BRA `(.L_x_114) ;  /* 0xfffffffc00f08947 */ /* 0x008fea000383ffff */
[----:B------:R-:W-:Y:S05]  /*b5b0*/  BRA `(.L_x_232) ;  /* 0xffffffac00687947 */ /* 0x000fea000383ffff */
.L_x_125:
[----:B-1----:R-:W-:Y:S04]  /*b5c0*/  MOV R2, UR43 ;  /* 0x0000002b00027c02 */ /* 0x002fe80008000f00 */
[----:B------:R1:W2:Y:S03]  /*b5d0*/  SYNCS.PHASECHK.TRANS64.TRYWAIT P0, [R2+URZ+0x100], R3 ;  /* 0x00010003020075a7 */ /* 0x0002a600080011ff */
[----:B--2---:R-:W-:Y:S05]  /*b5e0*/  @!P0 NANOSLEEP.SYNCS 0x989680 ;  /* 0x009896800000895d */ /* 0x004fea0003900000 */
[----:B------:R-:W2:Y:S02]  /*b5f0*/  @!P0 SYNCS.PHASECHK.TRANS64 P0, [R2+URZ+0x100], R3 ;  /* 0x00010003020085a7 */ /* 0x000ea400080010ff */
[----:B--2---:R-:W-:Y:S05]  /*b600*/  @!P0 BRA `(.L_x_125) ;  /* 0xfffffffc00ec8947 */ /* 0x004fea000383ffff */
[----:B------:R-:W-:Y:S05]  /*b610*/  BRA `(.L_x_124) ;  /* 0xffffffb800bc7947 */ /* 0x000fea000383ffff */
.L_x_127:
[----:B-1----:R1:W3:Y:S02]  /*b620*/  SYNCS.PHASECHK.TRANS64.TRYWAIT P1, [R101+URZ+0x170], R0 ;  /* 0x00017000650075a7 */ /* 0x0022e400080211ff */
[----:B---3--:R-:W-:Y:S05]  /*b630*/  @!P1 NANOSLEEP.SYNCS 0x989680 ;  /* 0x009896800000995d */ /* 0x008fea0003900000 */
[----:B------:R-:W3:Y:S02]  /*b640*/  @!P1 SYNCS.PHASECHK.TRANS64 P1, [R101+URZ+0x170], R0 ;  /* 0x00017000650095a7 */ /* 0x000ee400080210ff */
[----:B---3--:R-:W-:Y:S05]  /*b650*/  @!P1 BRA `(.L_x_127) ;  /* 0xfffffffc00f09947 */ /* 0x008fea000383ffff */
[----:B------:R-:W-:Y:S05]  /*b660*/  BRA `(.L_x_126) ;  /* 0xffffffb800e47947 */ /* 0x000fea000383ffff */
.L_x_136:
[----:B---3--:R3:W4:Y:S02]  /*b670*/  SYNCS.PHASECHK.TRANS64.TRYWAIT P0, [R3+URZ+0x100], R0 ;  /* 0x00010000030075a7 */ /* 0x00872400080011ff */
[----:B----4-:R-:W-:Y:S05]  /*b680*/  @!P0 NANOSLEEP.SYNCS 0x989680 ;  /* 0x009896800000895d */ /* 0x010fea0003900000 */
[----:B------:R-:W4:Y:S02]  /*b690*/  @!P0 SYNCS.PHASECHK.TRANS64 P0, [R3+URZ+0x100], R0 ;  /* 0x00010000030085a7 */ /* 0x000f2400080010ff */
[----:B----4-:R-:W-:Y:S05]  /*b6a0*/  @!P0 BRA `(.L_x_136) ;  /* 0xfffffffc00f08947 */ /* 0x010fea000383ffff */
[----:B------:R-:W-:Y:S05]  /*b6b0*/  BRA `(.L_x_135) ;  /* 0xffffffc400d07947 */ /* 0x000fea000383ffff */
.L_x_144:
[----:B-1----:R1:W4:Y:S02]  /*b6c0*/  SYNCS.PHASECHK.TRANS64.TRYWAIT P0, [R62+URZ+0x100], R5 ;  /* 0x000100053e0075a7 */ /* 0x00232400080011ff */
[----:B----4-:R-:W-:Y:S05]  /*b6d0*/  @!P0 NANOSLEEP.SYNCS 0x989680 ;  /* 0x009896800000895d */ /* 0x010fea0003900000 */
[----:B------:R-:W4:Y:S02]  /*b6e0*/  @!P0 SYNCS.PHASECHK.TRANS64 P0, [R62+URZ+0x100], R5 ;  /* 0x000100053e0085a7 */ /* 0x000f2400080010ff */
[----:B----4-:R-:W-:Y:S05]  /*b6f0*/  @!P0 BRA `(.L_x_144) ;  /* 0xfffffffc00f08947 */ /* 0x010fea000383ffff */
[----:B------:R-:W-:Y:S05]  /*b700*/  BRA `(.L_x_143) ;  /* 0xffffffd000e47947 */ /* 0x000fea000383ffff */
.L_x_152:
[----:B-1----:R1:W4:Y:S02]  /*b710*/  SYNCS.PHASECHK.TRANS64.TRYWAIT P0, [R62+URZ+0x100], R5 ;  /* 0x000100053e0075a7 */ /* 0x00232400080011ff */
[----:B----4-:R-:W-:Y:S05]  /*b720*/  @!P0 NANOSLEEP.SYNCS 0x989680 ;  /* 0x009896800000895d */ /* 0x010fea0003900000 */
[----:B------:R-:W4:Y:S02]  /*b730*/  @!P0 SYNCS.PHASECHK.TRANS64 P0, [R62+URZ+0x100], R5 ;  /* 0x000100053e0085a7 */ /* 0x000f2400080010ff */
[----:B----4-:R-:W-:Y:S05]  /*b740*/  @!P0 BRA `(.L_x_152) ;  /* 0xfffffffc00f08947 */ /* 0x010fea000383ffff */
[----:B------:R-:W-:Y:S05]  /*b750*/  BRA `(.L_x_151) ;  /* 0xffffffdc00f47947 */ /* 0x000fea000383ffff */
        .weak           $__internal_0_$__cuda_sm10x_tcgen05_guardrail_trap_col_being_dealloced_not_returned_by_alloc
        .type           $__internal_0_$__cuda_sm10x_tcgen05_guardrail_trap_col_being_dealloced_not_returned_by_alloc,@function
        .size           $__internal_0_$__cuda_sm10x_tcgen05_guardrail_trap_col_being_dealloced_not_returned_by_alloc,($__internal_1_$__cuda_sm10x_tcgen05_guardrail_trap_phase_invalid_during_alloc - $__internal_0_$__cuda_sm10x_tcgen05_guardrail_trap_col_being_dealloced_not_returned_by_alloc)
$__internal_0_$__cuda_sm10x_tcgen05_guardrail_trap_col_being_dealloced_not_returned_by_alloc:
[----:B------:R-:W-:Y:S05]  /*b760*/  BPT.TRAP 0x1 ;  /* 0x000000040000795c */ /* 0x000fea0000300000 */
[----:B------:R-:W-:-:S04]  /*b770*/  HFMA2 R3, -RZ, RZ, 0, 0 ;  /* 0x00000000ff037431 */ /* 0x000fc800000001ff */
[----:B------:R-:W-:Y:S05]  /*b780*/  RET.REL.NODEC R2 `(_ZN7cutlass13device_kernelINS_4gemm6kernel13GemmUniversalIN4cute5tupleIJiiiiEEENS1_10collective13CollectiveMmaINS1_35MainloopSm100TmaUmmaWarpSpecializedILi16ELi2ELi4ENS5_IJNS4_1CILi2EEENSA_ILi4EEENSA_ILi1EEEEEEEENS5_IJNSA_ILi128EEENSA_ILi256EEENSA_ILi32EEEEEENS_10bfloat16_tENS5_IJlSD_lEEESK_SL_NS4_8TiledMMAINS4_8MMA_AtomIJNS4_26SM100_MMA_F16BF16_2x1SM_SSISK_SK_fLi128ELi256ELNS4_4UMMA5MajorE0ELSQ_0ELNSP_7ScaleInE0ELSR_0EEEEEENS4_6LayoutINS5_IJSD_SD_SD_EEENS5_IJNSA_ILi0EEESW_SW_EEEEENS5_IJNS4_10UnderscoreESZ_SZ_EEEEENS4_28SM100_TMA_2SM_LOAD_MULTICASTENS4_14ComposedLayoutINS4_7SwizzleILi2ELi4ELi3EEENS4_18smem_ptr_flag_bitsILi16EEENSU_INS5_IJNSA_ILi8EEESI_EEENS5_IJSI_SD_EEEEEEEvNS4_8identityENS4_18SM100_TMA_2SM_LOADES1C_vS1D_EENS_8epilogue10collective18CollectiveEpilogueINS1G_23Sm100TmaWarpSpecializedILi4ELi2ELi32ELb1ELb0EEEJNS5_IJNSA_ILi64EEESH_SI_EEENS5_IJNSU_IS1L_SD_EENSU_INS5_IJSI_SB_EEENS5_IJSD_SG_EEEEEEEESK_SL_SK_SL_NS1G_6fusion15FusionCallbacksIS1K_NS1S_17LinearCombinationISK_fSK_fLNS_15FloatRoundStyleE2EEES1M_S1R_JEEENS4_5SM1004TMEM4LOAD26SM100_TMEM_LOAD_32dp32b32xENS4_13SM90_TMA_LOADES1C_NS4_39AutoVectorizingCopyWithAssumedAlignmentILi128EEENS4_14SM90_TMA_STOREES1C_S24_S24_EEEvvEEEEvNT_6ParamsE) ;  /* 0xffffff48021c7950 */ /* 0x000fea0003c3ffff */
        .weak           $__internal_1_$__cuda_sm10x_tcgen05_guardrail_trap_phase_invalid_during_alloc
        .type           $__internal_1_$__cuda_sm10x_tcgen05_guardrail_trap_phase_invalid_during_alloc,@function
        .size           $__internal_1_$__cuda_sm10x_tcgen05_guardrail_trap_phase_invalid_during_alloc,($__internal_2_$__cuda_sm10x_tcgen05_guardrail_trap_unallocated_columns_being_dealloced - $__internal_1_$__cuda_sm10x_tcgen05_guardrail_trap_phase_invalid_during_alloc)
$__internal_1_$__cuda_sm10x_tcgen05_guardrail_trap_phase_invalid_during_alloc:
[----:B------:R-:W-:Y:S05]  /*b790*/  BPT.TRAP 0x1 ;  /* 0x000000040000795c */ /* 0x000fea0000300000 */
[----:B------:R-:W-:-:S04]  /*b7a0*/  MOV R5, 0x0 ;  /* 0x0000000000057802 */ /* 0x000fc80000000f00 */
[----:B------:R-:W-:Y:S05]  /*b7b0*/  RET.REL.NODEC R4 `(_ZN7cutlass13device_kernelINS_4gemm6kernel13GemmUniversalIN4cute5tupleIJiiiiEEENS1_10collective13CollectiveMmaINS1_35MainloopSm100TmaUmmaWarpSpecializedILi16ELi2ELi4ENS5_IJNS4_1CILi2EEENSA_ILi4EEENSA_ILi1EEEEEEEENS5_IJNSA_ILi128EEENSA_ILi256EEENSA_ILi32EEEEEENS_10bfloat16_tENS5_IJlSD_lEEESK_SL_NS4_8TiledMMAINS4_8MMA_AtomIJNS4_26SM100_MMA_F16BF16_2x1SM_SSISK_SK_fLi128ELi256ELNS4_4UMMA5MajorE0ELSQ_0ELNSP_7ScaleInE0ELSR_0EEEEEENS4_6LayoutINS5_IJSD_SD_SD_EEENS5_IJNSA_ILi0EEESW_SW_EEEEENS5_IJNS4_10UnderscoreESZ_SZ_EEEEENS4_28SM100_TMA_2SM_LOAD_MULTICASTENS4_14ComposedLayoutINS4_7SwizzleILi2ELi4ELi3EEENS4_18smem_ptr_flag_bitsILi16EEENSU_INS5_IJNSA_ILi8EEESI_EEENS5_IJSI_SD_EEEEEEEvNS4_8identityENS4_18SM100_TMA_2SM_LOADES1C_vS1D_EENS_8epilogue10collective18CollectiveEpilogueINS1G_23Sm100TmaWarpSpecializedILi4ELi2ELi32ELb1ELb0EEEJNS5_IJNSA_ILi64EEESH_SI_EEENS5_IJNSU_IS1L_SD_EENSU_INS5_IJSI_SB_EEENS5_IJSD_SG_EEEEEEEESK_SL_SK_SL_NS1G_6fusion15FusionCallbacksIS1K_NS1S_17LinearCombinationISK_fSK_fLNS_15FloatRoundStyleE2EEES1M_S1R_JEEENS4_5SM1004TMEM4LOAD26SM100_TMEM_LOAD_32dp32b32xENS4_13SM90_TMA_LOADES1C_NS4_39AutoVectorizingCopyWithAssumedAlignmentILi128EEENS4_14SM90_TMA_STOREES1C_S24_S24_EEEvvEEEEvNT_6ParamsE) ;  /* 0xffffff4804107950 */ /* 0x000fea0003c3ffff */
        .weak           $__internal_2_$__cuda_sm10x_tcgen05_guardrail_trap_unallocated_columns_being_dealloced
        .type           $__internal_2_$__cuda_sm10x_tcgen05_guardrail_trap_unallocated_columns_being_dealloced,@function
        .size           $__internal_2_$__cuda_sm10x_tcgen05_guardrail_trap_unallocated_columns_being_dealloced,(.L_x_234 - $__internal_2_$__cuda_sm10x_tcgen05_guardrail_trap_unallocated_columns_being_dealloced)
$__internal_2_$__cuda_sm10x_tcgen05_guardrail_trap_unallocated_columns_being_dealloced:
[----:B------:R-:W-:Y:S05]  /*b7c0*/  BPT.TRAP 0x1 ;  /* 0x000000040000795c */ /* 0x000fea0000300000 */
[----:B------:R-:W-:-:S04]  /*b7d0*/  HFMA2 R3, -RZ, RZ, 0, 0 ;  /* 0x00000000ff037431 */ /* 0x000fc800000001ff */
[----:B------:R-:W-:Y:S05]  /*b7e0*/  RET.REL.NODEC R2 `(_ZN7cutlass13device_kernelINS_4gemm6kernel13GemmUniversalIN4cute5tupleIJiiiiEEENS1_10collective13CollectiveMmaINS1_35MainloopSm100TmaUmmaWarpSpecializedILi16ELi2ELi4ENS5_IJNS4_1CILi2EEENSA_ILi4EEENSA_ILi1EEEEEEEENS5_IJNSA_ILi128EEENSA_ILi256EEENSA_ILi32EEEEEENS_10bfloat16_tENS5_IJlSD_lEEESK_SL_NS4_8TiledMMAINS4_8MMA_AtomIJNS4_26SM100_MMA_F16BF16_2x1SM_SSISK_SK_fLi128ELi256ELNS4_4UMMA5MajorE0ELSQ_0ELNSP_7ScaleInE0ELSR_0EEEEEENS4_6LayoutINS5_IJSD_SD_SD_EEENS5_IJNSA_ILi0EEESW_SW_EEEEENS5_IJNS4_10UnderscoreESZ_SZ_EEEEENS4_28SM100_TMA_2SM_LOAD_MULTICASTENS4_14ComposedLayoutINS4_7SwizzleILi2ELi4ELi3EEENS4_18smem_ptr_flag_bitsILi16EEENSU_INS5_IJNSA_ILi8EEESI_EEENS5_IJSI_SD_EEEEEEEvNS4_8identityENS4_18SM100_TMA_2SM_LOADES1C_vS1D_EENS_8epilogue10collective18CollectiveEpilogueINS1G_23Sm100TmaWarpSpecializedILi4ELi2ELi32ELb1ELb0EEEJNS5_IJNSA_ILi64EEESH_SI_EEENS5_IJNSU_IS1L_SD_EENSU_INS5_IJSI_SB_EEENS5_IJSD_SG_EEEEEEEESK_SL_SK_SL_NS1G_6fusion15FusionCallbacksIS1K_NS1S_17LinearCombinationISK_fSK_fLNS_15FloatRoundStyleE2EEES1M_S1R_JEEENS4_5SM1004TMEM4LOAD26SM100_TMEM_LOAD_32dp32b32xENS4_13SM90_TMA_LOADES1C_NS4_39AutoVectorizingCopyWithAssumedAlignmentILi128EEENS4_14SM90_TMA_STOREES1C_S24_S24_EEEvvEEEEvNT_6ParamsE) ;  /* 0xffffff4802047950 */ /* 0x000fea0003c3ffff */
.L_x_233:
[----:B------:R-:W-:-:S00]  /*b7f0*/  BRA `(.L_x_233) ;  /* 0xfffffffc00fc7947 */ /* 0x000fc0000383ffff */
[----:B------:R-:W-:-:S00]  /*b800*/  NOP ;  /* 0x0000000000007918 */ /* 0x000fc00000000000 */
[----:B------:R-:W-:-:S00]  /*b810*/  NOP ;  /* 0x0000000000007918 */ /* 0x000fc00000000000 */
[----:B------:R-:W-:-:S00]  /*b820*/  NOP ;  /* 0x0000000000007918 */ /* 0x000fc00000000000 */
[----:B------:R-:W-:-:S00]  /*b830*/  NOP ;  /* 0x0000000000007918 */ /* 0x000fc00000000000 */
[----:B------:R-:W-:-:S00]  /*b840*/  NOP ;  /* 0x0000000000007918 */ /* 0x000fc00000000000 */
[----:B------:R-:W-:-:S00]  /*b850*/  NOP ;  /* 0x0000000000007918 */ /* 0x000fc00000000000 */
[----:B------:R-:W-:-:S00]  /*b860*/  NOP ;  /* 0x0000000000007918 */ /* 0x000fc00000000000 */
[----:B------:R-:W-:-:S00]  /*b870*/  NOP ;  /* 0x0000000000007918 */ /* 0x000fc00000000000 */
.L_x_234:


//--------------------- .nv.global.init           --------------------------
	.section	.nv.global.init,"aw",@progbits
.nv.global.init:
	.type		$str$27,@object
	.size		$str$27,($str$28 - $str$27)
$str$27:
        /*0000*/ 	.byte	0x28, 0x61, 0x64, 0x64, 0x72, 0x65, 0x73, 0x73, 0x20, 0x26, 0x20, 0x6d, 0x61, 0x73, 0x6b, 0x29
        /*0010*/ 	.byte	0x20, 0x3d, 0x3d, 0x20, 0x30, 0x00
	.type		$str$28,@object
	.size		$str$28,($str$26 - $str$28)
$str$28:
        /*0016*/ 	.byte	0x2f, 0x74, 0x6d, 0x70, 0x2f, 0x63, 0x75, 0x74, 0x6c, 0x61, 0x73, 0x73, 0x5f, 0x73, 0x77, 0x65
        /*0026*/ 	.byte	0x65, 0x70, 0x5f, 0x73, 0x72, 0x63, 0x2f, 0x69, 0x6e, 0x63, 0x6c, 0x75, 0x64, 0x65, 0x2f, 0x63
        /*0036*/ 	.byte	0x75, 0x74, 0x65, 0x2f, 0x70, 0x6f, 0x69, 0x6e, 0x74, 0x65, 0x72, 0x5f, 0x66, 0x6c, 0x61, 0x67
        /*0046*/ 	.byte	0x67, 0x65, 0x64, 0x2e, 0x68, 0x70, 0x70, 0x00
	.type		$str$26,@object
	.size		$str$26,($str$25 - $str$26)
$str$26:
        /*004e*/ 	.byte	0x2f, 0x74, 0x6d, 0x70, 0x2f, 0x63, 0x75, 0x74, 0x6c, 0x61, 0x73, 0x73, 0x5f, 0x73, 0x77, 0x65
        /*005e*/ 	.byte	0x65, 0x70, 0x5f, 0x73, 0x72, 0x63, 0x2f, 0x69, 0x6e, 0x63, 0x6c, 0x75, 0x64, 0x65, 0x2f, 0x63
        /*006e*/ 	.byte	0x75, 0x74, 0x65, 0x2f, 0x61, 0x74, 0x6f, 0x6d, 0x2f, 0x63, 0x6f, 0x70, 0x79, 0x5f, 0x74, 0x72
        /*007e*/ 	.byte	0x61, 0x69, 0x74, 0x73, 0x5f, 0x73, 0x6d, 0x31, 0x30, 0x30, 0x2e, 0x68, 0x70, 0x70, 0x00
	.type		$str$25,@object
	.size		$str$25,(__unnamed_1 - $str$25)
$str$25:
        /*008d*/ 	.byte	0x28, 0x28, 0x75, 0x69, 0x6e, 0x74, 0x33, 0x32, 0x5f, 0x74, 0x28, 0x74, 0x68, 0x72, 0x65, 0x61
        /*009d*/ 	.byte	0x64, 0x49, 0x64, 0x78, 0x2e, 0x78, 0x29, 0x20, 0x2f, 0x20, 0x33, 0x32, 0x29, 0x20, 0x25, 0x20
        /*00ad*/ 	.byte	0x34, 0x29, 0x20, 0x3d, 0x3d, 0x20, 0x28, 0x28, 0x28, 0x74, 0x6d, 0x65, 0x6d, 0x5f, 0x61, 0x64
        /*00bd*/ 	.byte	0x64, 0x72, 0x20, 0x3e, 0x3e, 0x20, 0x31, 0x36, 0x29, 0x20, 0x2f, 0x20, 0x33, 0x32, 0x29, 0x20
        /*00cd*/ 	.byte	0x25, 0x20, 0x34, 0x29, 0x00
	.type		__unnamed_1,@object
	.size		__unnamed_1,(__unnamed_2 - __unnamed_1)
__unnamed_1:
        /*00d2*/ 	.byte	0x61, 0x75, 0x74, 0x6f, 0x20, 0x63, 0x75, 0x74, 0x65, 0x3a, 0x3a, 0x61, 0x73, 0x5f, 0x70, 0x6f
        /* <DEDUP_REMOVED lines=24> */
        /*0262*/ 	.byte	0x43, 0x3c, 0x34, 0x30, 0x39, 0x36, 0x3e, 0x3e, 0x3e, 0x3e, 0x5d, 0x00
	.type		__unnamed_2,@object
	.size		__unnamed_2,(.L_2 - __unnamed_2)
__unnamed_2:
        /* <DEDUP_REMOVED lines=42> */
        /*050e*/ 	.byte	0x3e, 0x3e, 0x5d, 0x00
.L_2:


//--------------------- .nv.shared._ZN7cutlass13device_kernelINS_4gemm6kernel13GemmUniversalIN4cute5tupleIJiiiiEEENS1_10collective13CollectiveMmaINS1_35MainloopSm100TmaUmmaWarpSpecializedILi16ELi2ELi4ENS5_IJNS4_1CILi2EEENSA_ILi4EEENSA_ILi1EEEEEEEENS5_IJNSA_ILi128EEENSA_ILi256EEENSA_ILi32EEEEEENS_10bfloat16_tENS5_IJlSD_lEEESK_SL_NS4_8TiledMMAINS4_8MMA_AtomIJNS4_26SM100_MMA_F16BF16_2x1SM_SSISK_SK_fLi128ELi256ELNS4_4UMMA5MajorE0ELSQ_0ELNSP_7ScaleInE0ELSR_0EEEEEENS4_6LayoutINS5_IJSD_SD_SD_EEENS5_IJNSA_ILi0EEESW_SW_EEEEENS5_IJNS4_10UnderscoreESZ_SZ_EEEEENS4_28SM100_TMA_2SM_LOAD_MULTICASTENS4_14ComposedLayoutINS4_7SwizzleILi2ELi4ELi3EEENS4_18smem_ptr_flag_bitsILi16EEENSU_INS5_IJNSA_ILi8EEESI_EEENS5_IJSI_SD_EEEEEEEvNS4_8identityENS4_18SM100_TMA_2SM_LOADES1C_vS1D_EENS_8epilogue10collective18CollectiveEpilogueINS1G_23Sm100TmaWarpSpecializedILi4ELi2ELi32ELb1ELb0EEEJNS5_IJNSA_ILi64EEESH_SI_EEENS5_IJNSU_IS1L_SD_EENSU_INS5_IJSI_SB_EEENS5_IJSD_SG_EEEEEEEESK_SL_SK_SL_NS1G_6fusion15FusionCallbacksIS1K_NS1S_17LinearCombinationISK_fSK_fLNS_15FloatRoundStyleE2EEES1M_S1R_JEEENS4_5SM1004TMEM4LOAD26SM100_TMEM_LOAD_32dp32b32xENS4_13SM90_TMA_LOADES1C_NS4_39AutoVectorizingCopyWithAssumedAlignmentILi128EEENS4_14SM90_TMA_STOREES1C_S24_S24_EEEvvEEEEvNT_6ParamsE --------------------------
	.section	.nv.shared._ZN7cutlass13device_kernelINS_4gemm6kernel13GemmUniversalIN4cute5tupleIJiiiiEEENS1_10collective13CollectiveMmaINS1_35MainloopSm100TmaUmmaWarpSpecializedILi16ELi2ELi4ENS5_IJNS4_1CILi2EEENSA_ILi4EEENSA_ILi1EEEEEEEENS5_IJNSA_ILi128EEENSA_ILi256EEENSA_ILi32EEEEEENS_10bfloat16_tENS5_IJlSD_lEEESK_SL_NS4_8TiledMMAINS4_8MMA_AtomIJNS4_26SM100_MMA_F16BF16_2x1SM_SSISK_SK_fLi128ELi256ELNS4_4UMMA5MajorE0ELSQ_0ELNSP_7ScaleInE0ELSR_0EEEEEENS4_6LayoutINS5_IJSD_SD_SD_EEENS5_IJNSA_ILi0EEESW_SW_EEEEENS5_IJNS4_10UnderscoreESZ_SZ_EEEEENS4_28SM100_TMA_2SM_LOAD_MULTICASTENS4_14ComposedLayoutINS4_7SwizzleILi2ELi4ELi3EEENS4_18smem_ptr_flag_bitsILi16EEENSU_INS5_IJNSA_ILi8EEESI_EEENS5_IJSI_SD_EEEEEEEvNS4_8identityENS4_18SM100_TMA_2SM_LOADES1C_vS1D_EENS_8epilogue10collective18CollectiveEpilogueINS1G_23Sm100TmaWarpSpecializedILi4ELi2ELi32ELb1ELb0EEEJNS5_IJNSA_ILi64EEESH_SI_EEENS5_IJNSU_IS1L_SD_EENSU_INS5_IJSI_SB_EEENS5_IJSD_SG_EEEEEEEESK_SL_SK_SL_NS1G_6fusion15FusionCallbacksIS1K_NS1S_17LinearCombinationISK_fSK_fLNS_15FloatRoundStyleE2EEES1M_S1R_JEEENS4_5SM1004TMEM4LOAD26SM100_TMEM_LOAD_32dp32b32xENS4_13SM90_TMA_LOADES1C_NS4_39AutoVectorizingCopyWithAssumedAlignmentILi128EEENS4_14SM90_TMA_STOREES1C_S24_S24_EEEvvEEEEvNT_6ParamsE,"aw",@nobits
	.sectionflags	@""
	.align	16
	.zero		1024


//--------------------- .nv.shared.reserved.0     --------------------------
	.section	.nv.shared.reserved.0,"aw",@nobits
	.weak		__nv_reservedSMEM_offset_0_alias
	.size		__nv_reservedSMEM_offset_0_alias, 0, 64
	.other		__nv_reservedSMEM_offset_0_alias,@"STO_CUDA_RESERVED_SHARED STV_DEFAULT"
__nv_reservedSMEM_offset_0_alias:
	.zero		0
.nv.shared.reserved.0:
	.zero		64
	.weak		__nv_reservedSMEM_tcgen05_partition
	.type		__nv_reservedSMEM_tcgen05_partition,@object
	.size		__nv_reservedSMEM_tcgen05_partition,(.L_0 - __nv_reservedSMEM_tcgen05_partition)
__nv_reservedSMEM_tcgen05_partition:
	.zero		32
.L_0:


//--------------------- .nv.global                --------------------------
	.section	.nv.global,"aw",@nobits
.nv.global:
	.type		_ZN40_INTERNAL_c3f2d451_4_k_cu_c04fa529_225664cute1_E,@object
	.size		_ZN40_INTERNAL_c3f2d451_4_k_cu_c04fa529_225664cute1_E,(_ZN40_INTERNAL_c3f2d451_4_k_cu_c04fa529_225664cuda3std3__45__cpo6cbeginE - _ZN40_INTERNAL_c3f2d451_4_k_cu_c04fa529_225664cute1_E)
_ZN40_INTERNAL_c3f2d451_4_k_cu_c04fa529_225664cute1_E:
	.zero		1
	.type		_ZN40_INTERNAL_c3f2d451_4_k_cu_c04fa529_225664cuda3std3__45__cpo6cbeginE,@object
	.size		_ZN40_INTERNAL_c3f2d451_4_k_cu_c04fa529_225664cuda3std3__45__cpo6cbeginE,(_ZN40_INTERNAL_c3f2d451_4_k_cu_c04fa529_225664cuda3std3__48in_placeE - _ZN40_INTERNAL_c3f2d451_4_k_cu_c04fa529_225664cuda3std3__45__cpo6cbeginE)
_ZN40_INTERNAL_c3f2d451_4_k_cu_c04fa529_225664cuda3std3__45__cpo6cbeginE:
	.zero		1
	.type		_ZN40_INTERNAL_c3f2d451_4_k_cu_c04fa529_225664cuda3std3__48in_placeE,@object
	.size		_ZN40_INTERNAL_c3f2d451_4_k_cu_c04fa529_225664cuda3std3__48in_placeE,(_ZN40_INTERNAL_c3f2d451_4_k_cu_c04fa529_225664cuda3std6ranges3__45__cpo9iter_moveE - _ZN40_INTERNAL_c3f2d451_4_k_cu_c04fa529_225664cuda3std3__48in_placeE)
_ZN40_INTERNAL_c3f2d451_4_k_cu_c04fa529_225664cuda3std3__48in_placeE:
	.zero		1
	.type		_ZN40_INTERNAL_c3f2d451_4_k_cu_c04fa529_225664cuda3std6ranges3__45__cpo9iter_moveE,@object
	.size		_ZN40_INTERNAL_c3f2d451_4_k_cu_c04fa529_225664cuda3std6ranges3__45__cpo9iter_moveE,(_ZN40_INTERNAL_c3f2d451_4_k_cu_c04fa529_225664cuda3std3__45__cpo5beginE - _ZN40_INTERNAL_c3f2d451_4_k_cu_c04fa529_225664cuda3std6ranges3__45__cpo9iter_moveE)
_ZN40_INTERNAL_c3f2d451_4_k_cu_c04fa529_225664cuda3std6ranges3__45__cpo9iter_moveE:
	.zero		1
	.type		_ZN40_INTERNAL_c3f2d451_4_k_cu_c04fa529_225664cuda3std3__45__cpo5beginE,@object
	.size		_ZN40_INTERNAL_c3f2d451_4_k_cu_c04fa529_225664cuda3std3__45__cpo5beginE,(_ZN40_INTERNAL_c3f2d451_4_k_cu_c04fa529_225664cuda3std3__442_GLOBAL__N__c3f2d451_4_k_cu_c04fa529_225666ignoreE - _ZN40_INTERNAL_c3f2d451_4_k_cu_c04fa529_225664cuda3std3__45__cpo5beginE)
_ZN40_INTERNAL_c3f2d451_4_k_cu_c04fa529_225664cuda3std3__45__cpo5beginE:
	.zero		1
	.type		_ZN40_INTERNAL_c3f2d451_4_k_cu_c04fa529_225664cuda3std3__442_GLOBAL__N__c3f2d451_4_k_cu_c04fa529_225666ignoreE,@object
	.size		_ZN40_INTERNAL_c3f2d451_4_k_cu_c04fa529_225664cuda3std3__442_GLOBAL__N__c3f2d451_4_k_cu_c04fa529_225666ignoreE,(_ZN40_INTERNAL_c3f2d451_4_k_cu_c04fa529_225664cute7productE - _ZN40_INTERNAL_c3f2d451_4_k_cu_c04fa529_225664cuda3std3__442_GLOBAL__N__c3f2d451_4_k_cu_c04fa529_225666ignoreE)
_ZN40_INTERNAL_c3f2d451_4_k_cu_c04fa529_225664cuda3std3__442_GLOBAL__N__c3f2d451_4_k_cu_c04fa529_225666ignoreE:
	.zero		1
	.type		_ZN40_INTERNAL_c3f2d451_4_k_cu_c04fa529_225664cute7productE,@object
	.size		_ZN40_INTERNAL_c3f2d451_4_k_cu_c04fa529_225664cute7productE,(_ZN40_INTERNAL_c3f2d451_4_k_cu_c04fa529_225664cuda3std3__45__cpo3endE - _ZN40_INTERNAL_c3f2d451_4_k_cu_c04fa529_225664cute7productE)
_ZN40_INTERNAL_c3f2d451_4_k_cu_c04fa529_225664cute7productE:
	.zero		1
	.type		_ZN40_INTERNAL_c3f2d451_4_k_cu_c04fa529_225664cuda3std3__45__cpo3endE,@object
	.size		_ZN40_INTERNAL_c3f2d451_4_k_cu_c04fa529_225664cuda3std3__45__cpo3endE,(_ZN40_INTERNAL_c3f2d451_4_k_cu_c04fa529_225664cuda3std3__419piecewise_constructE - _ZN40_INTERNAL_c3f2d451_4_k_cu_c04fa529_225664cuda3std3__45__cpo3endE)
_ZN40_INTERNAL_c3f2d451_4_k_cu_c04fa529_225664cuda3std3__45__cpo3endE:
	.zero		1
	.type		_ZN40_INTERNAL_c3f2d451_4_k_cu_c04fa529_225664cuda3std3__419piecewise_constructE,@object
	.size		_ZN40_INTERNAL_c3f2d451_4_k_cu_c04fa529_225664cuda3std3__419piecewise_constructE,(_ZN40_INTERNAL_c3f2d451_4_k_cu_c04fa529_225664cuda3std3__45__cpo4cendE - _ZN40_INTERNAL_c3f2d451_4_k_cu_c04fa529_225664cuda3std3__419piecewise_constructE)
_ZN40_INTERNAL_c3f2d451_4_k_cu_c04fa529_225664cuda3std3__419piecewise_constructE:
	.zero		1
	.type		_ZN40_INTERNAL_c3f2d451_4_k_cu_c04fa529_225664cuda3std3__45__cpo4cendE,@object
	.size		_ZN40_INTERNAL_c3f2d451_4_k_cu_c04fa529_225664cuda3std3__45__cpo4cendE,(_ZN40_INTERNAL_c3f2d451_4_k_cu_c04fa529_225664cuda3std6ranges3__45__cpo4swapE - _ZN40_INTERNAL_c3f2d451_4_k_cu_c04fa529_225664cuda3std3__45__cpo4cendE)
_ZN40_INTERNAL_c3f2d451_4_k_cu_c04fa529_225664cuda3std3__45__cpo4cendE:
	.zero		1
	.type		_ZN40_INTERNAL_c3f2d451_4_k_cu_c04fa529_225664cuda3std6ranges3__45__cpo4swapE,@object
	.size		_ZN40_INTERNAL_c3f2d451_4_k_cu_c04fa529_225664cuda3std6ranges3__45__cpo4swapE,(.L_10 - _ZN40_INTERNAL_c3f2d451_4_k_cu_c04fa529_225664cuda3std6ranges3__45__cpo4swapE)
_ZN40_INTERNAL_c3f2d451_4_k_cu_c04fa529_225664cuda3std6ranges3__45__cpo4swapE:
	.zero		1
.L_10:


//--------------------- .nv.constant0._ZN7cutlass13device_kernelINS_4gemm6kernel13GemmUniversalIN4cute5tupleIJiiiiEEENS1_10collective13CollectiveMmaINS1_35MainloopSm100TmaUmmaWarpSpecializedILi16ELi2ELi4ENS5_IJNS4_1CILi2EEENSA_ILi4EEENSA_ILi1EEEEEEEENS5_IJNSA_ILi128EEENSA_ILi256EEENSA_ILi32EEEEEENS_10bfloat16_tENS5_IJlSD_lEEESK_SL_NS4_8TiledMMAINS4_8MMA_AtomIJNS4_26SM100_MMA_F16BF16_2x1SM_SSISK_SK_fLi128ELi256ELNS4_4UMMA5MajorE0ELSQ_0ELNSP_7ScaleInE0ELSR_0EEEEEENS4_6LayoutINS5_IJSD_SD_SD_EEENS5_IJNSA_ILi0EEESW_SW_EEEEENS5_IJNS4_10UnderscoreESZ_SZ_EEEEENS4_28SM100_TMA_2SM_LOAD_MULTICASTENS4_14ComposedLayoutINS4_7SwizzleILi2ELi4ELi3EEENS4_18smem_ptr_flag_bitsILi16EEENSU_INS5_IJNSA_ILi8EEESI_EEENS5_IJSI_SD_EEEEEEEvNS4_8identityENS4_18SM100_TMA_2SM_LOADES1C_vS1D_EENS_8epilogue10collective18CollectiveEpilogueINS1G_23Sm100TmaWarpSpecializedILi4ELi2ELi32ELb1ELb0EEEJNS5_IJNSA_ILi64EEESH_SI_EEENS5_IJNSU_IS1L_SD_EENSU_INS5_IJSI_SB_EEENS5_IJSD_SG_EEEEEEEESK_SL_SK_SL_NS1G_6fusion15FusionCallbacksIS1K_NS1S_17LinearCombinationISK_fSK_fLNS_15FloatRoundStyleE2EEES1M_S1R_JEEENS4_5SM1004TMEM4LOAD26SM100_TMEM_LOAD_32dp32b32xENS4_13SM90_TMA_LOADES1C_NS4_39AutoVectorizingCopyWithAssumedAlignmentILi128EEENS4_14SM90_TMA_STOREES1C_S24_S24_EEEvvEEEEvNT_6ParamsE --------------------------
	.section	.nv.constant0._ZN7cutlass13device_kernelINS_4gemm6kernel13GemmUniversalIN4cute5tupleIJiiiiEEENS1_10collective13CollectiveMmaINS1_35MainloopSm100TmaUmmaWarpSpecializedILi16ELi2ELi4ENS5_IJNS4_1CILi2EEENSA_ILi4EEENSA_ILi1EEEEEEEENS5_IJNSA_ILi128EEENSA_ILi256EEENSA_ILi32EEEEEENS_10bfloat16_tENS5_IJlSD_lEEESK_SL_NS4_8TiledMMAINS4_8MMA_AtomIJNS4_26SM100_MMA_F16BF16_2x1SM_SSISK_SK_fLi128ELi256ELNS4_4UMMA5MajorE0ELSQ_0ELNSP_7ScaleInE0ELSR_0EEEEEENS4_6LayoutINS5_IJSD_SD_SD_EEENS5_IJNSA_ILi0EEESW_SW_EEEEENS5_IJNS4_10UnderscoreESZ_SZ_EEEEENS4_28SM100_TMA_2SM_LOAD_MULTICASTENS4_14ComposedLayoutINS4_7SwizzleILi2ELi4ELi3EEENS4_18smem_ptr_flag_bitsILi16EEENSU_INS5_IJNSA_ILi8EEESI_EEENS5_IJSI_SD_EEEEEEEvNS4_8identityENS4_18SM100_TMA_2SM_LOADES1C_vS1D_EENS_8epilogue10collective18CollectiveEpilogueINS1G_23Sm100TmaWarpSpecializedILi4ELi2ELi32ELb1ELb0EEEJNS5_IJNSA_ILi64EEESH_SI_EEENS5_IJNSU_IS1L_SD_EENSU_INS5_IJSI_SB_EEENS5_IJSD_SG_EEEEEEEESK_SL_SK_SL_NS1G_6fusion15FusionCallbacksIS1K_NS1S_17LinearCombinationISK_fSK_fLNS_15FloatRoundStyleE2EEES1M_S1R_JEEENS4_5SM1004TMEM4LOAD26SM100_TMEM_LOAD_32dp32b32xENS4_13SM90_TMA_LOADES1C_NS4_39AutoVectorizingCopyWithAssumedAlignmentILi128EEENS4_14SM90_TMA_STOREES1C_S24_S24_EEEvvEEEEvNT_6ParamsE,"a",@progbits
	.sectionflags	@""
	.align	4
.nv.constant0._ZN7cutlass13device_kernelINS_4gemm6kernel13GemmUniversalIN4cute5tupleIJiiiiEEENS1_10collective13CollectiveMmaINS1_35MainloopSm100TmaUmmaWarpSpecializedILi16ELi2ELi4ENS5_IJNS4_1CILi2EEENSA_ILi4EEENSA_ILi1EEEEEEEENS5_IJNSA_ILi128EEENSA_ILi256EEENSA_ILi32EEEEEENS_10bfloat16_tENS5_IJlSD_lEEESK_SL_NS4_8TiledMMAINS4_8MMA_AtomIJNS4_26SM100_MMA_F16BF16_2x1SM_SSISK_SK_fLi128ELi256ELNS4_4UMMA5MajorE0ELSQ_0ELNSP_7ScaleInE0ELSR_0EEEEEENS4_6LayoutINS5_IJSD_SD_SD_EEENS5_IJNSA_ILi0EEESW_SW_EEEEENS5_IJNS4_10UnderscoreESZ_SZ_EEEEENS4_28SM100_TMA_2SM_LOAD_MULTICASTENS4_14ComposedLayoutINS4_7SwizzleILi2ELi4ELi3EEENS4_18smem_ptr_flag_bitsILi16EEENSU_INS5_IJNSA_ILi8EEESI_EEENS5_IJSI_SD_EEEEEEEvNS4_8identityENS4_18SM100_TMA_2SM_LOADES1C_vS1D_EENS_8epilogue10collective18CollectiveEpilogueINS1G_23Sm100TmaWarpSpecializedILi4ELi2ELi32ELb1ELb0EEEJNS5_IJNSA_ILi64EEESH_SI_EEENS5_IJNSU_IS1L_SD_EENSU_INS5_IJSI_SB_EEENS5_IJSD_SG_EEEEEEEESK_SL_SK_SL_NS1G_6fusion15FusionCallbacksIS1K_NS1S_17LinearCombinationISK_fSK_fLNS_15FloatRoundStyleE2EEES1M_S1R_JEEENS4_5SM1004TMEM4LOAD26SM100_TMEM_LOAD_32dp32b32xENS4_13SM90_TMA_LOADES1C_NS4_39AutoVectorizingCopyWithAssumedAlignmentILi128EEENS4_14SM90_TMA_STOREES1C_S24_S24_EEEvvEEEEvNT_6ParamsE:
	.zero		2944


//--------------------- SYMBOLS --------------------------

	.type		.nv.reservedSmem.offset0,@object
	.size		.nv.reservedSmem.offset0,0x4
	.type		.nv.reservedSmem.cap,@object
	.size		.nv.reservedSmem.cap,0x4
	.type		__assertfail,@function
